// auto-generated by cutlass_sweep.gemm — config: {"arch": "sm_90", "cluster_m": 1, "cluster_n": 2, "dtype": "int8", "stages": 4, "tile_k": 128, "tile_m": 128, "tile_n": 64}
#include "cutlass/cutlass.h"
#include "cutlass/gemm/collective/collective_builder.hpp"
#include "cutlass/gemm/device/gemm_universal_adapter.h"
#include "cutlass/gemm/kernel/gemm_universal.hpp"
#include "cutlass/epilogue/collective/collective_builder.hpp"

using ElemA = int8_t;
using ElemB = int8_t;
using ElemCD = int8_t;
using Acc  = int32_t;
using TileShape    = cute::Shape<cute::_128, cute::_64, cute::_128>;
using ClusterShape = cute::Shape<cute::_1, cute::_2, cute::_1>;

using CollectiveEpilogue = typename cutlass::epilogue::collective::CollectiveBuilder<
    cutlass::arch::Sm90, cutlass::arch::OpClassTensorOp,
    TileShape, ClusterShape,
    cutlass::epilogue::collective::EpilogueTileAuto,
    Acc, Acc,
    ElemCD, cutlass::layout::RowMajor, 128 / cutlass::sizeof_bits<ElemCD>::value,
    ElemCD, cutlass::layout::RowMajor, 128 / cutlass::sizeof_bits<ElemCD>::value,
    cutlass::epilogue::collective::EpilogueScheduleAuto
  >::CollectiveOp;

using CollectiveMainloop = typename cutlass::gemm::collective::CollectiveBuilder<
    cutlass::arch::Sm90, cutlass::arch::OpClassTensorOp,
    ElemA, cutlass::layout::RowMajor, 128 / cutlass::sizeof_bits<ElemA>::value,
    ElemB, cutlass::layout::ColumnMajor, 128 / cutlass::sizeof_bits<ElemB>::value,
    Acc,
    TileShape, ClusterShape,
    cutlass::gemm::collective::StageCount<4>,
    cutlass::gemm::collective::KernelScheduleAuto
  >::CollectiveOp;

using GemmKernel = cutlass::gemm::kernel::GemmUniversal<
    cute::Shape<int,int,int,int>,
    CollectiveMainloop,
    CollectiveEpilogue
>;
using Gemm = cutlass::gemm::device::GemmUniversalAdapter<GemmKernel>;

// Force the device kernel symbol into the cubin without needing a host main.
auto* _anchor = &cutlass::device_kernel<GemmKernel>;


// ===== COMPILED SASS (sm_90a) =====

	.target	sm_90a

	.elftype	@"ET_EXEC"


//--------------------- .note.nv.tkinfo           --------------------------
	.section	.note.nv.tkinfo,"",@"SHT_NOTE"
	.sectionflags	@"SHF_NOTE_NV_TKINFO"
	.tkinfo
        /*0018*/ 	.word	0x00000002
        /*0030*/ 	.string	""
        /*0030*/ 	.string	"ptxas"
        /*0030*/ 	.string	"Cuda compilation tools, release 13.0, V13.0.88"
        /*0030*/ 	.string	"Build cuda_13.0.r13.0/compiler.36424714_0"
        /*0030*/ 	.string	"-arch sm_90a -m 64 "



//--------------------- .note.nv.cuinfo           --------------------------
	.section	.note.nv.cuinfo,"",@"SHT_NOTE"
	.sectionflags	@"SHF_NOTE_NV_CUINFO"
        /*0018*/ 	.short	0x0002
        /*001a*/ 	.short	0x005a
        /*001c*/ 	.short	0x0082
	.zero		2


//--------------------- .nv.info                  --------------------------
	.section	.nv.info,"",@"SHT_CUDA_INFO"
	.align	4


	//----- nvinfo : EIATTR_REGCOUNT
	.align		4
        /*0000*/ 	.byte	0x04, 0x2f
        /*0002*/ 	.short	(.L_15 - .L_14)
	.align		4
.L_14:
        /*0004*/ 	.word	index@(_ZN7cutlass13device_kernelINS_4gemm6kernel13GemmUniversalIN4cute5tupleIJiiiiEEENS1_10collective13CollectiveMmaINS1_34MainloopSm90TmaGmmaWarpSpecializedILi4ENS5_IJNS4_1CILi1EEENSA_ILi2EEESB_EEENS1_35KernelTmaWarpSpecializedCooperativeEEENS5_IJNSA_ILi128EEENSA_ILi64EEESG_EEEaNS5_IJlSB_lEEEaSJ_NS4_8TiledMMAINS4_8MMA_AtomIJNS4_4SM904GMMA26MMA_64x64x32_S32S8S8_SS_TNEEEENS4_6LayoutINS5_IJSC_SB_SB_EEENS5_IJSB_NSA_ILi0EEESS_EEEEENS5_IJNS4_10UnderscoreESV_SV_EEEEENS4_23SM90_TMA_LOAD_MULTICASTENS4_14ComposedLayoutINS4_7SwizzleILi3ELi4ELi3EEENS4_18smem_ptr_flag_bitsILi8EEENSQ_INS5_IJNSA_ILi8EEESG_EEENS5_IJSG_SB_EEEEEEEvNS4_8identityENS4_13SM90_TMA_LOADES18_vS19_EENS_8epilogue10collective6detail29Sm90TmaWarpSpecializedAdapterINS1D_15DefaultEpilogueIaSJ_SJ_NS1C_6thread17LinearCombinationIaLi1EiiLNS1H_9ScaleType4KindE0ELNS_15FloatRoundStyleE2EaEENS1_15EpilogueDefaultEEEEEvvEEEEvNT_6ParamsE)
        /*0008*/ 	.word	0x000000a8


	//----- nvinfo : EIATTR_FRAME_SIZE
	.align		4
.L_15:
        /*000c*/ 	.byte	0x04, 0x11
        /*000e*/ 	.short	(.L_17 - .L_16)
	.align		4
.L_16:
        /*0010*/ 	.word	index@(_ZN7cutlass13device_kernelINS_4gemm6kernel13GemmUniversalIN4cute5tupleIJiiiiEEENS1_10collective13CollectiveMmaINS1_34MainloopSm90TmaGmmaWarpSpecializedILi4ENS5_IJNS4_1CILi1EEENSA_ILi2EEESB_EEENS1_35KernelTmaWarpSpecializedCooperativeEEENS5_IJNSA_ILi128EEENSA_ILi64EEESG_EEEaNS5_IJlSB_lEEEaSJ_NS4_8TiledMMAINS4_8MMA_AtomIJNS4_4SM904GMMA26MMA_64x64x32_S32S8S8_SS_TNEEEENS4_6LayoutINS5_IJSC_SB_SB_EEENS5_IJSB_NSA_ILi0EEESS_EEEEENS5_IJNS4_10UnderscoreESV_SV_EEEEENS4_23SM90_TMA_LOAD_MULTICASTENS4_14ComposedLayoutINS4_7SwizzleILi3ELi4ELi3EEENS4_18smem_ptr_flag_bitsILi8EEENSQ_INS5_IJNSA_ILi8EEESG_EEENS5_IJSG_SB_EEEEEEEvNS4_8identityENS4_13SM90_TMA_LOADES18_vS19_EENS_8epilogue10collective6detail29Sm90TmaWarpSpecializedAdapterINS1D_15DefaultEpilogueIaSJ_SJ_NS1C_6thread17LinearCombinationIaLi1EiiLNS1H_9ScaleType4KindE0ELNS_15FloatRoundStyleE2EaEENS1_15EpilogueDefaultEEEEEvvEEEEvNT_6ParamsE)
        /*0014*/ 	.word	0x00000000


	//----- nvinfo : EIATTR_MIN_STACK_SIZE
	.align		4
.L_17:
        /*0018*/ 	.byte	0x04, 0x12
        /*001a*/ 	.short	(.L_19 - .L_18)
	.align		4
.L_18:
        /*001c*/ 	.word	index@(_ZN7cutlass13device_kernelINS_4gemm6kernel13GemmUniversalIN4cute5tupleIJiiiiEEENS1_10collective13CollectiveMmaINS1_34MainloopSm90TmaGmmaWarpSpecializedILi4ENS5_IJNS4_1CILi1EEENSA_ILi2EEESB_EEENS1_35KernelTmaWarpSpecializedCooperativeEEENS5_IJNSA_ILi128EEENSA_ILi64EEESG_EEEaNS5_IJlSB_lEEEaSJ_NS4_8TiledMMAINS4_8MMA_AtomIJNS4_4SM904GMMA26MMA_64x64x32_S32S8S8_SS_TNEEEENS4_6LayoutINS5_IJSC_SB_SB_EEENS5_IJSB_NSA_ILi0EEESS_EEEEENS5_IJNS4_10UnderscoreESV_SV_EEEEENS4_23SM90_TMA_LOAD_MULTICASTENS4_14ComposedLayoutINS4_7SwizzleILi3ELi4ELi3EEENS4_18smem_ptr_flag_bitsILi8EEENSQ_INS5_IJNSA_ILi8EEESG_EEENS5_IJSG_SB_EEEEEEEvNS4_8identityENS4_13SM90_TMA_LOADES18_vS19_EENS_8epilogue10collective6detail29Sm90TmaWarpSpecializedAdapterINS1D_15DefaultEpilogueIaSJ_SJ_NS1C_6thread17LinearCombinationIaLi1EiiLNS1H_9ScaleType4KindE0ELNS_15FloatRoundStyleE2EaEENS1_15EpilogueDefaultEEEEEvvEEEEvNT_6ParamsE)
        /*0020*/ 	.word	0x00000000
.L_19:


//--------------------- .nv.compat                --------------------------
	.section	.nv.compat,"",@"SHT_CUDA_COMPAT_INFO"
	.align	4
        /*0000*/ 	.byte	0x02, 0x09, 0x01, 0x00, 0x02, 0x02, 0x04, 0x00, 0x02, 0x05, 0x05, 0x00, 0x03, 0x07, 0x01, 0x01
        /*0010*/ 	.byte	0x02, 0x03, 0x01, 0x00, 0x02, 0x06, 0x01, 0x00, 0x04, 0x0b, 0x08, 0x00, 0x00, 0x00, 0x00, 0x00
        /*0020*/ 	.byte	0x00, 0x00, 0x00, 0x00


//--------------------- .nv.info._ZN7cutlass13device_kernelINS_4gemm6kernel13GemmUniversalIN4cute5tupleIJiiiiEEENS1_10collective13CollectiveMmaINS1_34MainloopSm90TmaGmmaWarpSpecializedILi4ENS5_IJNS4_1CILi1EEENSA_ILi2EEESB_EEENS1_35KernelTmaWarpSpecializedCooperativeEEENS5_IJNSA_ILi128EEENSA_ILi64EEESG_EEEaNS5_IJlSB_lEEEaSJ_NS4_8TiledMMAINS4_8MMA_AtomIJNS4_4SM904GMMA26MMA_64x64x32_S32S8S8_SS_TNEEEENS4_6LayoutINS5_IJSC_SB_SB_EEENS5_IJSB_NSA_ILi0EEESS_EEEEENS5_IJNS4_10UnderscoreESV_SV_EEEEENS4_23SM90_TMA_LOAD_MULTICASTENS4_14ComposedLayoutINS4_7SwizzleILi3ELi4ELi3EEENS4_18smem_ptr_flag_bitsILi8EEENSQ_INS5_IJNSA_ILi8EEESG_EEENS5_IJSG_SB_EEEEEEEvNS4_8identityENS4_13SM90_TMA_LOADES18_vS19_EENS_8epilogue10collective6detail29Sm90TmaWarpSpecializedAdapterINS1D_15DefaultEpilogueIaSJ_SJ_NS1C_6thread17LinearCombinationIaLi1EiiLNS1H_9ScaleType4KindE0ELNS_15FloatRoundStyleE2EaEENS1_15EpilogueDefaultEEEEEvvEEEEvNT_6ParamsE --------------------------
	.section	.nv.info._ZN7cutlass13device_kernelINS_4gemm6kernel13GemmUniversalIN4cute5tupleIJiiiiEEENS1_10collective13CollectiveMmaINS1_34MainloopSm90TmaGmmaWarpSpecializedILi4ENS5_IJNS4_1CILi1EEENSA_ILi2EEESB_EEENS1_35KernelTmaWarpSpecializedCooperativeEEENS5_IJNSA_ILi128EEENSA_ILi64EEESG_EEEaNS5_IJlSB_lEEEaSJ_NS4_8TiledMMAINS4_8MMA_AtomIJNS4_4SM904GMMA26MMA_64x64x32_S32S8S8_SS_TNEEEENS4_6LayoutINS5_IJSC_SB_SB_EEENS5_IJSB_NSA_ILi0EEESS_EEEEENS5_IJNS4_10UnderscoreESV_SV_EEEEENS4_23SM90_TMA_LOAD_MULTICASTENS4_14ComposedLayoutINS4_7SwizzleILi3ELi4ELi3EEENS4_18smem_ptr_flag_bitsILi8EEENSQ_INS5_IJNSA_ILi8EEESG_EEENS5_IJSG_SB_EEEEEEEvNS4_8identityENS4_13SM90_TMA_LOADES18_vS19_EENS_8epilogue10collective6detail29Sm90TmaWarpSpecializedAdapterINS1D_15DefaultEpilogueIaSJ_SJ_NS1C_6thread17LinearCombinationIaLi1EiiLNS1H_9ScaleType4KindE0ELNS_15FloatRoundStyleE2EaEENS1_15EpilogueDefaultEEEEEvvEEEEvNT_6ParamsE,"",@"SHT_CUDA_INFO"
	.sectionflags	@""
	.align	4


	//----- nvinfo : EIATTR_CUDA_API_VERSION
	.align		4
        /*0000*/ 	.byte	0x04, 0x37
        /*0002*/ 	.short	(.L_21 - .L_20)
.L_20:
        /*0004*/ 	.word	0x00000082


	//----- nvinfo : EIATTR_KPARAM_INFO
	.align		4
.L_21:
        /*0008*/ 	.byte	0x04, 0x17
        /*000a*/ 	.short	(.L_23 - .L_22)
.L_22:
        /*000c*/ 	.word	0x00000000
        /*0010*/ 	.short	0x0000
        /*0012*/ 	.short	0x0070
        /*0014*/ 	.byte	0x00, 0xf0, 0x01, 0x10


	//----- nvinfo : EIATTR_SPARSE_MMA_MASK
	.align		4
.L_23:
        /*0018*/ 	.byte	0x03, 0x50
        /*001a*/ 	.short	0x0000


	//----- nvinfo : EIATTR_MAXREG_COUNT
	.align		4
        /*001c*/ 	.byte	0x03, 0x1b
        /*001e*/ 	.short	0x00a8


	//----- nvinfo : EIATTR_NUM_BARRIERS
	.align		4
        /*0020*/ 	.byte	0x02, 0x4c
        /*0022*/ 	.byte	0x01
	.zero		1


	//----- nvinfo : EIATTR_EXTERNS
	.align		4
        /*0024*/ 	.byte	0x04, 0x0f
        /*0026*/ 	.short	(.L_25 - .L_24)


	//   ....[0]....
	.align		4
.L_24:
        /*0028*/ 	.word	index@(__assertfail)


	//----- nvinfo : EIATTR_MERCURY_ISA_VERSION
	.align		4
.L_25:
        /*002c*/ 	.byte	0x03, 0x5f
        /*002e*/ 	.short	0x0101


	//----- nvinfo : EIATTR_INT_WARP_WIDE_INSTR_OFFSETS
	.align		4
        /*0030*/ 	.byte	0x04, 0x31
        /*0032*/ 	.short	(.L_27 - .L_26)


	//   ....[0]....
.L_26:
        /*0034*/ 	.word	0x00000420


	//   ....[1]....
        /*0038*/ 	.word	0x00000440


	//   ....[2]....
        /*003c*/ 	.word	0x00000610


	//   ....[3]....
        /*0040*/ 	.word	0x00001c50


	//----- nvinfo : EIATTR_COOP_GROUP_MASK_REGIDS
	.align		4
.L_27:
        /*0044*/ 	.byte	0x04, 0x29
        /*0046*/ 	.short	(.L_29 - .L_28)


	//   ....[0]....
.L_28:
        /*0048*/ 	.word	0xffffffff


	//   ....[1]....
        /*004c*/ 	.word	0xffffffff


	//   ....[2]....
        /*0050*/ 	.word	0xffffffff


	//   ....[3]....
        /*0054*/ 	.word	0xffffffff


	//   ....[4]....
        /*0058*/ 	.word	0xffffffff


	//   ....[5]....
        /*005c*/ 	.word	0xffffffff


	//----- nvinfo : EIATTR_COOP_GROUP_INSTR_OFFSETS
	.align		4
.L_29:
        /*0060*/ 	.byte	0x04, 0x28
        /*0062*/ 	.short	(.L_31 - .L_30)


	//   ....[0]....
.L_30:
        /*0064*/ 	.word	0x00000060


	//   ....[1]....
        /*0068*/ 	.word	0x00000070


	//   ....[2]....
        /*006c*/ 	.word	0x00000130


	//   ....[3]....
        /*0070*/ 	.word	0x000002d0


	//   ....[4]....
        /*0074*/ 	.word	0x00000780


	//   ....[5]....
        /*0078*/ 	.word	0x000011b0


	//----- nvinfo : EIATTR_REG_RECONFIG
	.align		4
.L_31:
        /*007c*/ 	.byte	0x01, 0x54
	.zero		2


	//----- nvinfo : EIATTR_SYSCALL_OFFSETS
	.align		4
        /*0080*/ 	.byte	0x04, 0x46
        /*0082*/ 	.short	(.L_33 - .L_32)


	//   ....[0]....
.L_32:
        /*0084*/ 	.word	0x00001370


	//----- nvinfo : EIATTR_MBARRIER_INSTR_OFFSETS
	.align		4
.L_33:
        /*0088*/ 	.byte	0x04, 0x39
        /*008a*/ 	.short	(.L_35 - .L_34)


	//   ....[0]....
.L_34:
        /*008c*/ 	.word	0x00000230
        /*0090*/ 	.word	0x000000ff
        /*0094*/ 	.word	0x00000000
        /*0098*/ 	.short	0x0100
        /*009a*/ 	.byte	0x08
	.zero		1


	//   ....[1]....
        /*009c*/ 	.word	0x00000240
        /*00a0*/ 	.word	0x000000ff
        /*00a4*/ 	.word	0x00000020
        /*00a8*/ 	.short	0x0100
        /*00aa*/ 	.byte	0x08
	.zero		1


	//   ....[2]....
        /*00ac*/ 	.word	0x00000250
        /*00b0*/ 	.word	0x000000ff
        /*00b4*/ 	.word	0x00000008
        /*00b8*/ 	.short	0x0100
        /*00ba*/ 	.byte	0x08
	.zero		1


	//   ....[3]....
        /*00bc*/ 	.word	0x00000260
        /*00c0*/ 	.word	0x000000ff
        /*00c4*/ 	.word	0x00000028
        /*00c8*/ 	.short	0x0100
        /*00ca*/ 	.byte	0x08
	.zero		1


	//   ....[4]....
        /*00cc*/ 	.word	0x00000270
        /*00d0*/ 	.word	0x000000ff
        /*00d4*/ 	.word	0x00000010
        /*00d8*/ 	.short	0x0100
        /*00da*/ 	.byte	0x08
	.zero		1


	//   ....[5]....
        /*00dc*/ 	.word	0x00000280
        /*00e0*/ 	.word	0x000000ff
        /*00e4*/ 	.word	0x00000030
        /*00e8*/ 	.short	0x0100
        /*00ea*/ 	.byte	0x08
	.zero		1


	//   ....[6]....
        /*00ec*/ 	.word	0x00000290
        /*00f0*/ 	.word	0x000000ff
        /*00f4*/ 	.word	0x00000018
        /*00f8*/ 	.short	0x0100
        /*00fa*/ 	.byte	0x08
	.zero		1


	//   ....[7]....
        /*00fc*/ 	.word	0x000002a0
        /*0100*/ 	.word	0x000000ff
        /*0104*/ 	.word	0x00000038
        /*0108*/ 	.short	0x0100
        /*010a*/ 	.byte	0x08
	.zero		1


	//   ....[8]....
        /*010c*/ 	.word	0x00000690
        /*0110*/ 	.word	0x000000ff
        /*0114*/ 	.word	0x00000050
        /*0118*/ 	.short	0x0100
        /*011a*/ 	.byte	0x06
	.zero		1


	//   ....[9]....
        /*011c*/ 	.word	0x00000720
        /*0120*/ 	.word	0x000000ff
        /*0124*/ 	.word	0x00000058
        /*0128*/ 	.short	0x0100
        /*012a*/ 	.byte	0x06
	.zero		1


	//   ....[10]....
        /*012c*/ 	.word	0x00001440
        /*0130*/ 	.word	0x00000003
        /*0134*/ 	.word	0x00000000
        /*0138*/ 	.short	0x010a
        /*013a*/ 	.byte	0x3f
	.zero		1


	//   ....[11]....
        /*013c*/ 	.word	0x00001480
        /*0140*/ 	.word	0x00000003
        /*0144*/ 	.word	0x00000000
        /*0148*/ 	.short	0x010a
        /*014a*/ 	.byte	0x3f
	.zero		1


	//   ....[12]....
        /*014c*/ 	.word	0x00001850
        /*0150*/ 	.word	0x00000005
        /*0154*/ 	.word	0x00000000
        /*0158*/ 	.short	0x010a
        /*015a*/ 	.byte	0x3f
	.zero		1


	//   ....[13]....
        /*015c*/ 	.word	0x00001890
        /*0160*/ 	.word	0x00000005
        /*0164*/ 	.word	0x00000000
        /*0168*/ 	.short	0x010a
        /*016a*/ 	.byte	0x3f
	.zero		1


	//   ....[14]....
        /*016c*/ 	.word	0x00001af0
        /*0170*/ 	.word	0x00000005
        /*0174*/ 	.word	0x00000000
        /*0178*/ 	.short	0x0101
        /*017a*/ 	.byte	0x3f
	.zero		1


	//   ....[15]....
        /*017c*/ 	.word	0x00001cd0
        /*0180*/ 	.word	0x00000003
        /*0184*/ 	.word	0x00000000
        /*0188*/ 	.short	0x0101
        /*018a*/ 	.byte	0x3f
	.zero		1


	//   ....[16]....
        /*018c*/ 	.word	0x00004ba0
        /*0190*/ 	.word	0x00000014
        /*0194*/ 	.word	0x00000020
        /*0198*/ 	.short	0x010a
        /*019a*/ 	.byte	0x3f
	.zero		1


	//   ....[17]....
        /*019c*/ 	.word	0x00004f60
        /*01a0*/ 	.word	0x00000005
        /*01a4*/ 	.word	0x00000058
        /*01a8*/ 	.short	0x0101
        /*01aa*/ 	.byte	0x3f
	.zero		1


	//   ....[18]....
        /*01ac*/ 	.word	0x00005680
        /*01b0*/ 	.word	0x00000007
        /*01b4*/ 	.word	0x00000000
        /*01b8*/ 	.short	0x010a
        /*01ba*/ 	.byte	0x3f
	.zero		1


	//   ....[19]....
        /*01bc*/ 	.word	0x00005700
        /*01c0*/ 	.word	0x00000008
        /*01c4*/ 	.word	0x00000000
        /*01c8*/ 	.short	0x010a
        /*01ca*/ 	.byte	0x3f
	.zero		1


	//   ....[20]....
        /*01cc*/ 	.word	0x00005790
        /*01d0*/ 	.word	0x0000000b
        /*01d4*/ 	.word	0x00000000
        /*01d8*/ 	.short	0x010a
        /*01da*/ 	.byte	0x3f
	.zero		1


	//   ....[21]....
        /*01dc*/ 	.word	0x00005820
        /*01e0*/ 	.word	0x00000003
        /*01e4*/ 	.word	0x00000000
        /*01e8*/ 	.short	0x010a
        /*01ea*/ 	.byte	0x3f
	.zero		1


	//   ....[22]....
        /*01ec*/ 	.word	0x00005880
        /*01f0*/ 	.word	0x00000003
        /*01f4*/ 	.word	0x00000000
        /*01f8*/ 	.short	0x010a
        /*01fa*/ 	.byte	0x3f
	.zero		1


	//   ....[23]....
        /*01fc*/ 	.word	0x000058d0
        /*0200*/ 	.word	0x00000005
        /*0204*/ 	.word	0x00000000
        /*0208*/ 	.short	0x010a
        /*020a*/ 	.byte	0x3f
	.zero		1


	//   ....[24]....
        /*020c*/ 	.word	0x000059a0
        /*0210*/ 	.word	0x00000014
        /*0214*/ 	.word	0x00000020
        /*0218*/ 	.short	0x010a
        /*021a*/ 	.byte	0x3f
	.zero		1


	//   ....[25]....
        /*021c*/ 	.word	0x00005a70
        /*0220*/ 	.word	0x00000007
        /*0224*/ 	.word	0x00000000
        /*0228*/ 	.short	0x010a
        /*022a*/ 	.byte	0x3f
	.zero		1


	//   ....[26]....
        /*022c*/ 	.word	0x00005ac0
        /*0230*/ 	.word	0x00000008
        /*0234*/ 	.word	0x00000000
        /*0238*/ 	.short	0x010a
        /*023a*/ 	.byte	0x3f
	.zero		1


	//   ....[27]....
        /*023c*/ 	.word	0x00005b10
        /*0240*/ 	.word	0x0000000b
        /*0244*/ 	.word	0x00000000
        /*0248*/ 	.short	0x010a
        /*024a*/ 	.byte	0x3f
	.zero		1


	//----- nvinfo : EIATTR_NUM_MBARRIERS
	.align		4
.L_35:
        /*024c*/ 	.byte	0x03, 0x38
        /*024e*/ 	.short	0x000a


	//----- nvinfo : EIATTR_EXIT_INSTR_OFFSETS
	.align		4
        /*0250*/ 	.byte	0x04, 0x1c
        /*0252*/ 	.short	(.L_37 - .L_36)


	//   ....[0]....
.L_36:
        /*0254*/ 	.word	0x000008e0


	//   ....[1]....
        /*0258*/ 	.word	0x000010f0


	//   ....[2]....
        /*025c*/ 	.word	0x000042b0


	//   ....[3]....
        /*0260*/ 	.word	0x00004810


	//   ....[4]....
        /*0264*/ 	.word	0x00005870


	//----- nvinfo : EIATTR_MAX_THREADS
	.align		4
.L_37:
        /*0268*/ 	.byte	0x04, 0x05
        /*026a*/ 	.short	(.L_39 - .L_38)
.L_38:
        /*026c*/ 	.word	0x00000180
        /*0270*/ 	.word	0x00000001
        /*0274*/ 	.word	0x00000001


	//----- nvinfo : EIATTR_CRS_STACK_SIZE
	.align		4
.L_39:
        /*0278*/ 	.byte	0x04, 0x1e
        /*027a*/ 	.short	(.L_41 - .L_40)
.L_40:
        /*027c*/ 	.word	0x00000000


	//----- nvinfo : EIATTR_CBANK_PARAM_SIZE
	.align		4
.L_41:
        /*0280*/ 	.byte	0x03, 0x19
        /*0282*/ 	.short	0x0470


	//----- nvinfo : EIATTR_PARAM_CBANK
	.align		4
        /*0284*/ 	.byte	0x04, 0x0a
        /*0286*/ 	.short	(.L_43 - .L_42)
	.align		4
.L_42:
        /*0288*/ 	.word	index@(.nv.constant0._ZN7cutlass13device_kernelINS_4gemm6kernel13GemmUniversalIN4cute5tupleIJiiiiEEENS1_10collective13CollectiveMmaINS1_34MainloopSm90TmaGmmaWarpSpecializedILi4ENS5_IJNS4_1CILi1EEENSA_ILi2EEESB_EEENS1_35KernelTmaWarpSpecializedCooperativeEEENS5_IJNSA_ILi128EEENSA_ILi64EEESG_EEEaNS5_IJlSB_lEEEaSJ_NS4_8TiledMMAINS4_8MMA_AtomIJNS4_4SM904GMMA26MMA_64x64x32_S32S8S8_SS_TNEEEENS4_6LayoutINS5_IJSC_SB_SB_EEENS5_IJSB_NSA_ILi0EEESS_EEEEENS5_IJNS4_10UnderscoreESV_SV_EEEEENS4_23SM90_TMA_LOAD_MULTICASTENS4_14ComposedLayoutINS4_7SwizzleILi3ELi4ELi3EEENS4_18smem_ptr_flag_bitsILi8EEENSQ_INS5_IJNSA_ILi8EEESG_EEENS5_IJSG_SB_EEEEEEEvNS4_8identityENS4_13SM90_TMA_LOADES18_vS19_EENS_8epilogue10collective6detail29Sm90TmaWarpSpecializedAdapterINS1D_15DefaultEpilogueIaSJ_SJ_NS1C_6thread17LinearCombinationIaLi1EiiLNS1H_9ScaleType4KindE0ELNS_15FloatRoundStyleE2EaEENS1_15EpilogueDefaultEEEEEvvEEEEvNT_6ParamsE)
        /*028c*/ 	.short	0x0210
        /*028e*/ 	.short	0x0470


	//----- nvinfo : EIATTR_SW_WAR
	.align		4
.L_43:
        /*0290*/ 	.byte	0x04, 0x36
        /*0292*/ 	.short	(.L_45 - .L_44)
.L_44:
        /*0294*/ 	.word	0x00000008
.L_45:


//--------------------- .nv.callgraph             --------------------------
	.section	.nv.callgraph,"",@"SHT_CUDA_CALLGRAPH"
	.align	4
	.sectionentsize	8
	.align		4
        /*0000*/ 	.word	0x00000000
	.align		4
        /*0004*/ 	.word	0xffffffff
	.align		4
        /*0008*/ 	.word	index@(_ZN7cutlass13device_kernelINS_4gemm6kernel13GemmUniversalIN4cute5tupleIJiiiiEEENS1_10collective13CollectiveMmaINS1_34MainloopSm90TmaGmmaWarpSpecializedILi4ENS5_IJNS4_1CILi1EEENSA_ILi2EEESB_EEENS1_35KernelTmaWarpSpecializedCooperativeEEENS5_IJNSA_ILi128EEENSA_ILi64EEESG_EEEaNS5_IJlSB_lEEEaSJ_NS4_8TiledMMAINS4_8MMA_AtomIJNS4_4SM904GMMA26MMA_64x64x32_S32S8S8_SS_TNEEEENS4_6LayoutINS5_IJSC_SB_SB_EEENS5_IJSB_NSA_ILi0EEESS_EEEEENS5_IJNS4_10UnderscoreESV_SV_EEEEENS4_23SM90_TMA_LOAD_MULTICASTENS4_14ComposedLayoutINS4_7SwizzleILi3ELi4ELi3EEENS4_18smem_ptr_flag_bitsILi8EEENSQ_INS5_IJNSA_ILi8EEESG_EEENS5_IJSG_SB_EEEEEEEvNS4_8identityENS4_13SM90_TMA_LOADES18_vS19_EENS_8epilogue10collective6detail29Sm90TmaWarpSpecializedAdapterINS1D_15DefaultEpilogueIaSJ_SJ_NS1C_6thread17LinearCombinationIaLi1EiiLNS1H_9ScaleType4KindE0ELNS_15FloatRoundStyleE2EaEENS1_15EpilogueDefaultEEEEEvvEEEEvNT_6ParamsE)
	.align		4
        /*000c*/ 	.word	index@(__assertfail)
	.align		4
        /*0010*/ 	.word	0x00000000
	.align		4
        /*0014*/ 	.word	0xfffffffe
	.align		4
        /*0018*/ 	.word	0x00000000
	.align		4
        /*001c*/ 	.word	0xfffffffd
	.align		4
        /*0020*/ 	.word	0x00000000
	.align		4
        /*0024*/ 	.word	0xfffffffc


//--------------------- .nv.constant4             --------------------------
	.section	.nv.constant4,"a",@progbits
	.align	8
	.align		8
.nv.constant4:
        /*0000*/ 	.dword	__assertfail
	.align		8
        /*0008*/ 	.dword	__unnamed_1
	.align		8
        /*0010*/ 	.dword	_ZN39_INTERNAL_d62fada9_4_k_cu_a1cba423_45074cuda3std3__45__cpo5beginE
	.align		8
        /*0018*/ 	.dword	_ZN39_INTERNAL_d62fada9_4_k_cu_a1cba423_45074cuda3std3__45__cpo3endE
	.align		8
        /*0020*/ 	.dword	_ZN39_INTERNAL_d62fada9_4_k_cu_a1cba423_45074cuda3std3__45__cpo6cbeginE
	.align		8
        /*0028*/ 	.dword	_ZN39_INTERNAL_d62fada9_4_k_cu_a1cba423_45074cuda3std3__45__cpo4cendE
	.align		8
        /*0030*/ 	.dword	_ZN39_INTERNAL_d62fada9_4_k_cu_a1cba423_45074cuda3std3__441_GLOBAL__N__d62fada9_4_k_cu_a1cba423_45076ignoreE
	.align		8
        /*0038*/ 	.dword	_ZN39_INTERNAL_d62fada9_4_k_cu_a1cba423_45074cuda3std3__419piecewise_constructE
	.align		8
        /*0040*/ 	.dword	_ZN39_INTERNAL_d62fada9_4_k_cu_a1cba423_45074cuda3std3__48in_placeE
	.align		8
        /*0048*/ 	.dword	_ZN39_INTERNAL_d62fada9_4_k_cu_a1cba423_45074cuda3std6ranges3__45__cpo4swapE
	.align		8
        /*0050*/ 	.dword	_ZN39_INTERNAL_d62fada9_4_k_cu_a1cba423_45074cuda3std6ranges3__45__cpo9iter_moveE
	.align		8
        /*0058*/ 	.dword	_ZN39_INTERNAL_d62fada9_4_k_cu_a1cba423_45074cute7productE
	.align		8
        /*0060*/ 	.dword	_ZN39_INTERNAL_d62fada9_4_k_cu_a1cba423_45074cute1_E
	.align		8
        /*0068*/ 	.dword	$str$22
	.align		8
        /*0070*/ 	.dword	$str$23


//--------------------- .text._ZN7cutlass13device_kernelINS_4gemm6kernel13GemmUniversalIN4cute5tupleIJiiiiEEENS1_10collective13CollectiveMmaINS1_34MainloopSm90TmaGmmaWarpSpecializedILi4ENS5_IJNS4_1CILi1EEENSA_ILi2EEESB_EEENS1_35KernelTmaWarpSpecializedCooperativeEEENS5_IJNSA_ILi128EEENSA_ILi64EEESG_EEEaNS5_IJlSB_lEEEaSJ_NS4_8TiledMMAINS4_8MMA_AtomIJNS4_4SM904GMMA26MMA_64x64x32_S32S8S8_SS_TNEEEENS4_6LayoutINS5_IJSC_SB_SB_EEENS5_IJSB_NSA_ILi0EEESS_EEEEENS5_IJNS4_10UnderscoreESV_SV_EEEEENS4_23SM90_TMA_LOAD_MULTICASTENS4_14ComposedLayoutINS4_7SwizzleILi3ELi4ELi3EEENS4_18smem_ptr_flag_bitsILi8EEENSQ_INS5_IJNSA_ILi8EEESG_EEENS5_IJSG_SB_EEEEEEEvNS4_8identityENS4_13SM90_TMA_LOADES18_vS19_EENS_8epilogue10collective6detail29Sm90TmaWarpSpecializedAdapterINS1D_15DefaultEpilogueIaSJ_SJ_NS1C_6thread17LinearCombinationIaLi1EiiLNS1H_9ScaleType4KindE0ELNS_15FloatRoundStyleE2EaEENS1_15EpilogueDefaultEEEEEvvEEEEvNT_6ParamsE --------------------------
	.section	.text._ZN7cutlass13device_kernelINS_4gemm6kernel13GemmUniversalIN4cute5tupleIJiiiiEEENS1_10collective13CollectiveMmaINS1_34MainloopSm90TmaGmmaWarpSpecializedILi4ENS5_IJNS4_1CILi1EEENSA_ILi2EEESB_EEENS1_35KernelTmaWarpSpecializedCooperativeEEENS5_IJNSA_ILi128EEENSA_ILi64EEESG_EEEaNS5_IJlSB_lEEEaSJ_NS4_8TiledMMAINS4_8MMA_AtomIJNS4_4SM904GMMA26MMA_64x64x32_S32S8S8_SS_TNEEEENS4_6LayoutINS5_IJSC_SB_SB_EEENS5_IJSB_NSA_ILi0EEESS_EEEEENS5_IJNS4_10UnderscoreESV_SV_EEEEENS4_23SM90_TMA_LOAD_MULTICASTENS4_14ComposedLayoutINS4_7SwizzleILi3ELi4ELi3EEENS4_18smem_ptr_flag_bitsILi8EEENSQ_INS5_IJNSA_ILi8EEESG_EEENS5_IJSG_SB_EEEEEEEvNS4_8identityENS4_13SM90_TMA_LOADES18_vS19_EENS_8epilogue10collective6detail29Sm90TmaWarpSpecializedAdapterINS1D_15DefaultEpilogueIaSJ_SJ_NS1C_6thread17LinearCombinationIaLi1EiiLNS1H_9ScaleType4KindE0ELNS_15FloatRoundStyleE2EaEENS1_15EpilogueDefaultEEEEEvvEEEEvNT_6ParamsE,"ax",@progbits
	.align	128
.text._ZN7cutlass13device_kernelINS_4gemm6kernel13GemmUniversalIN4cute5tupleIJiiiiEEENS1_10collective13CollectiveMmaINS1_34MainloopSm90TmaGmmaWarpSpecializedILi4ENS5_IJNS4_1CILi1EEENSA_ILi2EEESB_EEENS1_35KernelTmaWarpSpecializedCooperativeEEENS5_IJNSA_ILi128EEENSA_ILi64EEESG_EEEaNS5_IJlSB_lEEEaSJ_NS4_8TiledMMAINS4_8MMA_AtomIJNS4_4SM904GMMA26MMA_64x64x32_S32S8S8_SS_TNEEEENS4_6LayoutINS5_IJSC_SB_SB_EEENS5_IJSB_NSA_ILi0EEESS_EEEEENS5_IJNS4_10UnderscoreESV_SV_EEEEENS4_23SM90_TMA_LOAD_MULTICASTENS4_14ComposedLayoutINS4_7SwizzleILi3ELi4ELi3EEENS4_18smem_ptr_flag_bitsILi8EEENSQ_INS5_IJNSA_ILi8EEESG_EEENS5_IJSG_SB_EEEEEEEvNS4_8identityENS4_13SM90_TMA_LOADES18_vS19_EENS_8epilogue10collective6detail29Sm90TmaWarpSpecializedAdapterINS1D_15DefaultEpilogueIaSJ_SJ_NS1C_6thread17LinearCombinationIaLi1EiiLNS1H_9ScaleType4KindE0ELNS_15FloatRoundStyleE2EaEENS1_15EpilogueDefaultEEEEEvvEEEEvNT_6ParamsE:
        .type           _ZN7cutlass13device_kernelINS_4gemm6kernel13GemmUniversalIN4cute5tupleIJiiiiEEENS1_10collective13CollectiveMmaINS1_34MainloopSm90TmaGmmaWarpSpecializedILi4ENS5_IJNS4_1CILi1EEENSA_ILi2EEESB_EEENS1_35KernelTmaWarpSpecializedCooperativeEEENS5_IJNSA_ILi128EEENSA_ILi64EEESG_EEEaNS5_IJlSB_lEEEaSJ_NS4_8TiledMMAINS4_8MMA_AtomIJNS4_4SM904GMMA26MMA_64x64x32_S32S8S8_SS_TNEEEENS4_6LayoutINS5_IJSC_SB_SB_EEENS5_IJSB_NSA_ILi0EEESS_EEEEENS5_IJNS4_10UnderscoreESV_SV_EEEEENS4_23SM90_TMA_LOAD_MULTICASTENS4_14ComposedLayoutINS4_7SwizzleILi3ELi4ELi3EEENS4_18smem_ptr_flag_bitsILi8EEENSQ_INS5_IJNSA_ILi8EEESG_EEENS5_IJSG_SB_EEEEEEEvNS4_8identityENS4_13SM90_TMA_LOADES18_vS19_EENS_8epilogue10collective6detail29Sm90TmaWarpSpecializedAdapterINS1D_15DefaultEpilogueIaSJ_SJ_NS1C_6thread17LinearCombinationIaLi1EiiLNS1H_9ScaleType4KindE0ELNS_15FloatRoundStyleE2EaEENS1_15EpilogueDefaultEEEEEvvEEEEvNT_6ParamsE,@function
        .size           _ZN7cutlass13device_kernelINS_4gemm6kernel13GemmUniversalIN4cute5tupleIJiiiiEEENS1_10collective13CollectiveMmaINS1_34MainloopSm90TmaGmmaWarpSpecializedILi4ENS5_IJNS4_1CILi1EEENSA_ILi2EEESB_EEENS1_35KernelTmaWarpSpecializedCooperativeEEENS5_IJNSA_ILi128EEENSA_ILi64EEESG_EEEaNS5_IJlSB_lEEEaSJ_NS4_8TiledMMAINS4_8MMA_AtomIJNS4_4SM904GMMA26MMA_64x64x32_S32S8S8_SS_TNEEEENS4_6LayoutINS5_IJSC_SB_SB_EEENS5_IJSB_NSA_ILi0EEESS_EEEEENS5_IJNS4_10UnderscoreESV_SV_EEEEENS4_23SM90_TMA_LOAD_MULTICASTENS4_14ComposedLayoutINS4_7SwizzleILi3ELi4ELi3EEENS4_18smem_ptr_flag_bitsILi8EEENSQ_INS5_IJNSA_ILi8EEESG_EEENS5_IJSG_SB_EEEEEEEvNS4_8identityENS4_13SM90_TMA_LOADES18_vS19_EENS_8epilogue10collective6detail29Sm90TmaWarpSpecializedAdapterINS1D_15DefaultEpilogueIaSJ_SJ_NS1C_6thread17LinearCombinationIaLi1EiiLNS1H_9ScaleType4KindE0ELNS_15FloatRoundStyleE2EaEENS1_15EpilogueDefaultEEEEEvvEEEEvNT_6ParamsE,(.L_x_137 - _ZN7cutlass13device_kernelINS_4gemm6kernel13GemmUniversalIN4cute5tupleIJiiiiEEENS1_10collective13CollectiveMmaINS1_34MainloopSm90TmaGmmaWarpSpecializedILi4ENS5_IJNS4_1CILi1EEENSA_ILi2EEESB_EEENS1_35KernelTmaWarpSpecializedCooperativeEEENS5_IJNSA_ILi128EEENSA_ILi64EEESG_EEEaNS5_IJlSB_lEEEaSJ_NS4_8TiledMMAINS4_8MMA_AtomIJNS4_4SM904GMMA26MMA_64x64x32_S32S8S8_SS_TNEEEENS4_6LayoutINS5_IJSC_SB_SB_EEENS5_IJSB_NSA_ILi0EEESS_EEEEENS5_IJNS4_10UnderscoreESV_SV_EEEEENS4_23SM90_TMA_LOAD_MULTICASTENS4_14ComposedLayoutINS4_7SwizzleILi3ELi4ELi3EEENS4_18smem_ptr_flag_bitsILi8EEENSQ_INS5_IJNSA_ILi8EEESG_EEENS5_IJSG_SB_EEEEEEEvNS4_8identityENS4_13SM90_TMA_LOADES18_vS19_EENS_8epilogue10collective6detail29Sm90TmaWarpSpecializedAdapterINS1D_15DefaultEpilogueIaSJ_SJ_NS1C_6thread17LinearCombinationIaLi1EiiLNS1H_9ScaleType4KindE0ELNS_15FloatRoundStyleE2EaEENS1_15EpilogueDefaultEEEEEvvEEEEvNT_6ParamsE)
        .other          _ZN7cutlass13device_kernelINS_4gemm6kernel13GemmUniversalIN4cute5tupleIJiiiiEEENS1_10collective13CollectiveMmaINS1_34MainloopSm90TmaGmmaWarpSpecializedILi4ENS5_IJNS4_1CILi1EEENSA_ILi2EEESB_EEENS1_35KernelTmaWarpSpecializedCooperativeEEENS5_IJNSA_ILi128EEENSA_ILi64EEESG_EEEaNS5_IJlSB_lEEEaSJ_NS4_8TiledMMAINS4_8MMA_AtomIJNS4_4SM904GMMA26MMA_64x64x32_S32S8S8_SS_TNEEEENS4_6LayoutINS5_IJSC_SB_SB_EEENS5_IJSB_NSA_ILi0EEESS_EEEEENS5_IJNS4_10UnderscoreESV_SV_EEEEENS4_23SM90_TMA_LOAD_MULTICASTENS4_14ComposedLayoutINS4_7SwizzleILi3ELi4ELi3EEENS4_18smem_ptr_flag_bitsILi8EEENSQ_INS5_IJNSA_ILi8EEESG_EEENS5_IJSG_SB_EEEEEEEvNS4_8identityENS4_13SM90_TMA_LOADES18_vS19_EENS_8epilogue10collective6detail29Sm90TmaWarpSpecializedAdapterINS1D_15DefaultEpilogueIaSJ_SJ_NS1C_6thread17LinearCombinationIaLi1EiiLNS1H_9ScaleType4KindE0ELNS_15FloatRoundStyleE2EaEENS1_15EpilogueDefaultEEEEEvvEEEEvNT_6ParamsE,@"STO_CUDA_ENTRY STV_DEFAULT"
_ZN7cutlass13device_kernelINS_4gemm6kernel13GemmUniversalIN4cute5tupleIJiiiiEEENS1_10collective13CollectiveMmaINS1_34MainloopSm90TmaGmmaWarpSpecializedILi4ENS5_IJNS4_1CILi1EEENSA_ILi2EEESB_EEENS1_35KernelTmaWarpSpecializedCooperativeEEENS5_IJNSA_ILi128EEENSA_ILi64EEESG_EEEaNS5_IJlSB_lEEEaSJ_NS4_8TiledMMAINS4_8MMA_AtomIJNS4_4SM904GMMA26MMA_64x64x32_S32S8S8_SS_TNEEEENS4_6LayoutINS5_IJSC_SB_SB_EEENS5_IJSB_NSA_ILi0EEESS_EEEEENS5_IJNS4_10UnderscoreESV_SV_EEEEENS4_23SM90_TMA_LOAD_MULTICASTENS4_14ComposedLayoutINS4_7SwizzleILi3ELi4ELi3EEENS4_18smem_ptr_flag_bitsILi8EEENSQ_INS5_IJNSA_ILi8EEESG_EEENS5_IJSG_SB_EEEEEEEvNS4_8identityENS4_13SM90_TMA_LOADES18_vS19_EENS_8epilogue10collective6detail29Sm90TmaWarpSpecializedAdapterINS1D_15DefaultEpilogueIaSJ_SJ_NS1C_6thread17LinearCombinationIaLi1EiiLNS1H_9ScaleType4KindE0ELNS_15FloatRoundStyleE2EaEENS1_15EpilogueDefaultEEEEEvvEEEEvNT_6ParamsE:
[----:B------:R-:W0:Y:S01]  /*0000*/  LDC R1, c[0x0][0x28] ;  /* 0x00000a00ff017b82 */ /* 0x000e220000000800 */
[----:B------:R-:W1:Y:S01]  /*0010*/  S2R R18, SR_TID.X ;  /* 0x0000000000127919 */ /* 0x000e620000002100 */
[----:B------:R-:W-:Y:S01]  /*0020*/  ELECT P0, URZ, PT ;  /* 0x00000000003f782f */ /* 0x000fe20003800000 */
[----:B------:R-:W-:Y:S01]  /*0030*/  BSSY B0, `(.L_x_0) ;  /* 0x000000f000007945 */ /* 0x000fe20003800000 */
[--C-:B-1----:R-:W-:Y:S02]  /*0040*/  SHF.R.U32.HI R0, RZ, 0x5, R18.reuse ;  /* 0x00000005ff007819 */ /* 0x102fe40000011612 */
[----:B------:R-:W-:-:S03]  /*0050*/  SHF.R.U32.HI R3, RZ, 0x7, R18 ;  /* 0x00000007ff037819 */ /* 0x000fc60000011612 */
[----:B------:R-:W1:Y:S04]  /*0060*/  SHFL.IDX PT, R2, R0, RZ, 0x1f ;  /* 0x00001fff00027589 */ /* 0x000e6800000e0000 */
[----:B------:R2:W3:Y:S01]  /*0070*/  SHFL.IDX PT, R5, R3, RZ, 0x1f ;  /* 0x00001fff03057589 */ /* 0x0004e200000e0000 */
[----:B-1----:R-:W-:-:S13]  /*0080*/  ISETP.NE.OR P0, PT, R2, RZ, !P0 ;  /* 0x000000ff0200720c */ /* 0x002fda0004705670 */
[----:B0-23--:R-:W-:Y:S05]  /*0090*/  @P0 BRA `(.L_x_1) ;  /* 0x0000000000200947 */ /* 0x00dfea0003800000 */
[----:B------:R-:W-:Y:S02]  /*00a0*/  ULDC.64 UR4, c[0x0][0x198] ;  /* 0x0000660000047ab9 */ /* 0x000fe40000000a00 */
[----:B------:R-:W-:Y:S02]  /*00b0*/  UIADD3 UR6, UP0, UR4, 0xf0, URZ ;  /* 0x000000f004067890 */ /* 0x000fe4000ff1e03f */
[----:B------:R-:W-:Y:S02]  /*00c0*/  UIADD3 UR4, UP1, UR4, 0x1f0, URZ ;  /* 0x000001f004047890 */ /* 0x000fe4000ff3e03f */
[----:B------:R-:W-:Y:S02]  /*00d0*/  UIADD3.X UR7, URZ, UR5, URZ, UP0, !UPT ;  /* 0x000000053f077290 */ /* 0x000fe400087fe43f */
[----:B------:R-:W-:-:S07]  /*00e0*/  UIADD3.X UR5, URZ, UR5, URZ, UP1, !UPT ;  /* 0x000000053f057290 */ /* 0x000fce0008ffe43f */
[----:B------:R0:W-:Y:S02]  /*00f0*/  UTMACCTL.PF [UR6] ;  /* 0x00000000060079b9 */ /* 0x0001e40008040000 */
[----:B------:R0:W-:Y:S02]  /*0100*/  UTMACCTL.PF [UR4] ;  /* 0x00000000040079b9 */ /* 0x0001e40008040000 */
[----:B0-----:R-:W-:Y:S01]  /*0110*/  NOP ;  /* 0x0000000000007918 */ /* 0x001fe20000000000 */
.L_x_1:
[----:B------:R-:W-:Y:S05]  /*0120*/  BSYNC B0 ;  /* 0x0000000000007941 */ /* 0x000fea0003800000 */
.L_x_0:
[----:B------:R-:W0:Y:S02]  /*0130*/  SHFL.IDX PT, R3, R0, RZ, 0x1f ;  /* 0x00001fff00037589 */ /* 0x000e2400000e0000 */
[----:B0-----:R-:W-:-:S13]  /*0140*/  ISETP.NE.AND P0, PT, R3, RZ, PT ;  /* 0x000000ff0300720c */ /* 0x001fda0003f05270 */
[----:B------:R-:W-:Y:S05]  /*0150*/  @P0 BRA `(.L_x_2) ;  /* 0x0000000000580947 */ /* 0x000fea0003800000 */
[----:B------:R-:W0:Y:S01]  /*0160*/  S2UR UR8, SR_CgaCtaId ;  /* 0x00000000000879c3 */ /* 0x000e220000008800 */
[----:B------:R-:W-:Y:S01]  /*0170*/  UMOV UR4, 0x400 ;  /* 0x0000040000047882 */ /* 0x000fe20000000000 */
[----:B------:R-:W-:Y:S01]  /*0180*/  UMOV UR5, 0x1 ;  /* 0x0000000100057882 */ /* 0x000fe20000000000 */
[----:B------:R-:W-:Y:S01]  /*0190*/  UMOV UR6, 0x4 ;  /* 0x0000000400067882 */ /* 0x000fe20000000000 */
[----:B------:R-:W-:Y:S01]  /*01a0*/  ELECT P0, URZ, PT ;  /* 0x00000000003f782f */ /* 0x000fe20003800000 */
[----:B------:R-:W-:-:S04]  /*01b0*/  UIADD3 UR6, -UR6, 0x100000, URZ ;  /* 0x0010000006067890 */ /* 0x000fc8000fffe13f */
[----:B------:R-:W-:Y:S02]  /*01c0*/  USHF.L.U32 UR7, UR6, 0xb, URZ ;  /* 0x0000000b06077899 */ /* 0x000fe4000800063f */
[----:B------:R-:W-:Y:S02]  /*01d0*/  USHF.L.U32 UR6, UR6, 0x1, URZ ;  /* 0x0000000106067899 */ /* 0x000fe4000800063f */
[----:B0-----:R-:W-:Y:S02]  /*01e0*/  ULEA UR8, UR8, UR4, 0x18 ;  /* 0x0000000408087291 */ /* 0x001fe4000f8ec03f */
[----:B------:R-:W-:-:S04]  /*01f0*/  UIADD3 UR4, -UR5, 0x100000, URZ ;  /* 0x0010000005047890 */ /* 0x000fc8000fffe13f */
[----:B------:R-:W-:Y:S02]  /*0200*/  USHF.L.U32 UR5, UR4, 0xb, URZ ;  /* 0x0000000b04057899 */ /* 0x000fe4000800063f */
[----:B------:R-:W-:Y:S01]  /*0210*/  USHF.L.U32 UR4, UR4, 0x1, URZ ;  /* 0x0000000104047899 */ /* 0x000fe2000800063f */
[----:B------:R-:W0:Y:S11]  /*0220*/  FENCE.VIEW.ASYNC.S ;  /* 0x00000000000073c6 */ /* 0x000e360000000000 */
[----:B0-----:R0:W1:Y:S01]  /*0230*/  SYNCS.EXCH.64 URZ, [UR8], UR4 ;  /* 0x00000004083f75b2 */ /* 0x0010620008000100 */
[----:B------:R0:W2:Y:S01]  /*0240*/  SYNCS.EXCH.64 URZ, [UR8+0x20], UR6 ;  /* 0x00002006083f75b2 */ /* 0x0000a20008000100 */
[----:B------:R0:W3:Y:S01]  /*0250*/  SYNCS.EXCH.64 URZ, [UR8+0x8], UR4 ;  /* 0x00000804083f75b2 */ /* 0x0000e20008000100 */
[----:B------:R0:W4:Y:S01]  /*0260*/  SYNCS.EXCH.64 URZ, [UR8+0x28], UR6 ;  /* 0x00002806083f75b2 */ /* 0x0001220008000100 */
[----:B------:R0:W0:Y:S01]  /*0270*/  SYNCS.EXCH.64 URZ, [UR8+0x10], UR4 ;  /* 0x00001004083f75b2 */ /* 0x0000220008000100 */
[----:B------:R0:W0:Y:S01]  /*0280*/  SYNCS.EXCH.64 URZ, [UR8+0x30], UR6 ;  /* 0x00003006083f75b2 */ /* 0x0000220008000100 */
[----:B------:R0:W0:Y:S01]  /*0290*/  SYNCS.EXCH.64 URZ, [UR8+0x18], UR4 ;  /* 0x00001804083f75b2 */ /* 0x0000220008000100 */
[----:B------:R0:W0:Y:S01]  /*02a0*/  SYNCS.EXCH.64 URZ, [UR8+0x38], UR6 ;  /* 0x00003806083f75b2 */ /* 0x0000220008000100 */
[----:B------:R-:W-:Y:S01]  /*02b0*/  NOP ;  /* 0x0000000000007918 */ /* 0x000fe20000000000 */
.L_x_2:
[----:B------:R-:W-:Y:S01]  /*02c0*/  SHF.R.S32.HI R7, RZ, 0x1f, R18 ;  /* 0x0000001fff077819 */ /* 0x000fe20000011412 */
[----:B------:R-:W5:Y:S01]  /*02d0*/  SHFL.IDX PT, R0, R0, RZ, 0x1f ;  /* 0x00001fff00007589 */ /* 0x000f6200000e0000 */
[----:B0-----:R-:W0:Y:S01]  /*02e0*/  S2UR UR8, SR_CTAID.X ;  /* 0x00000000000879c3 */ /* 0x001e220000002500 */
[----:B------:R-:W-:Y:S02]  /*02f0*/  ELECT P0, URZ, PT ;  /* 0x00000000003f782f */ /* 0x000fe40003800000 */
[----:B------:R-:W-:Y:S01]  /*0300*/  LEA.HI R7, R7, R18, RZ, 0x7 ;  /* 0x0000001207077211 */ /* 0x000fe200078f38ff */
[----:B------:R-:W1:Y:S01]  /*0310*/  S2R R4, SR_CTAID.Y ;  /* 0x0000000000047919 */ /* 0x000e620000002600 */
[----:B------:R-:W-:Y:S01]  /*0320*/  ULDC UR4, c[0x0][0x154] ;  /* 0x0000550000047ab9 */ /* 0x000fe20000000800 */
[----:B------:R-:W-:Y:S01]  /*0330*/  NOP ;  /* 0x0000000000007918 */ /* 0x000fe20000000000 */
[----:B------:R-:W-:Y:S01]  /*0340*/  LOP3.LUT R7, R7, 0xffffff80, RZ, 0xc0, !PT ;  /* 0xffffff8007077812 */ /* 0x000fe200078ec0ff */
[----:B------:R-:W-:Y:S01]  /*0350*/  NOP ;  /* 0x0000000000007918 */ /* 0x000fe20000000000 */
[----:B------:R-:W2:Y:S03]  /*0360*/  LDC R12, c[0x0][0x140] ;  /* 0x00005000ff0c7b82 */ /* 0x000ea60000000800 */
[----:B------:R-:W-:-:S05]  /*0370*/  IMAD.IADD R7, R18, 0x1, -R7 ;  /* 0x0000000112077824 */ /* 0x000fca00078e0a07 */
[----:B------:R-:W-:Y:S02]  /*0380*/  SHF.R.S32.HI R6, RZ, 0x1f, R7 ;  /* 0x0000001fff067819 */ /* 0x000fe40000011407 */
[----:B------:R-:W-:Y:S02]  /*0390*/  LOP3.LUT P2, RZ, R7, 0x7, RZ, 0xc0, !PT ;  /* 0x0000000707ff7812 */ /* 0x000fe4000784c0ff */
[----:B------:R-:W-:Y:S02]  /*03a0*/  LEA.HI R6, R6, R7, RZ, 0x3 ;  /* 0x0000000706067211 */ /* 0x000fe400078f18ff */
[----:B-----5:R-:W-:Y:S02]  /*03b0*/  ISETP.NE.OR P0, PT, R0, RZ, !P0 ;  /* 0x000000ff0000720c */ /* 0x020fe40004705670 */
[--C-:B------:R-:W-:Y:S02]  /*03c0*/  SHF.R.S32.HI R0, RZ, 0x3, R6.reuse ;  /* 0x00000003ff007819 */ /* 0x100fe40000011406 */
[----:B------:R-:W-:-:S02]  /*03d0*/  SHF.R.S32.HI R9, RZ, 0x1f, R6 ;  /* 0x0000001fff097819 */ /* 0x000fc40000011406 */
[----:B------:R-:W-:Y:S02]  /*03e0*/  SHF.R.S32.HI R6, RZ, 0x1f, R3 ;  /* 0x0000001fff067819 */ /* 0x000fe40000011403 */
[----:B------:R-:W-:Y:S02]  /*03f0*/  LEA.HI R9, R9, R0, RZ, 0x2 ;  /* 0x0000000009097211 */ /* 0x000fe400078f10ff */
[----:B------:R-:W-:Y:S02]  /*0400*/  LEA.HI R6, R6, R3, RZ, 0x2 ;  /* 0x0000000306067211 */ /* 0x000fe400078f10ff */
[----:B-1----:R-:W-:Y:S01]  /*0410*/  I2FP.F32.U32 R8, R4 ;  /* 0x0000000400087245 */ /* 0x002fe20000201000 */
[----:B------:R-:W-:Y:S01]  /*0420*/  VOTEU.ALL UP0, P0 ;  /* 0x00000000003f7886 */ /* 0x000fe20000000000 */
[----:B------:R-:W-:Y:S01]  /*0430*/  LOP3.LUT R6, R6, 0x3ffffffc, RZ, 0xc0, !PT ;  /* 0x3ffffffc06067812 */ /* 0x000fe200078ec0ff */
[----:B------:R-:W-:Y:S01]  /*0440*/  VOTEU.ALL UP1, P0 ;  /* 0x00000000003f7886 */ /* 0x000fe20000020000 */
[----:B------:R-:W-:Y:S01]  /*0450*/  LOP3.LUT R9, R9, 0xfffffffc, RZ, 0xc0, !PT ;  /* 0xfffffffc09097812 */ /* 0x000fe200078ec0ff */
[----:B------:R-:W-:Y:S01]  /*0460*/  FMUL R10, R8, UR4 ;  /* 0x00000004080a7c20 */ /* 0x000fe20008400000 */
[----:B------:R-:W1:Y:S01]  /*0470*/  @!UP0 S2UR UR7, SR_CgaCtaId ;  /* 0x00000000000789c3 */ /* 0x000e620000008800 */
[----:B------:R-:W-:Y:S01]  /*0480*/  IMAD.IADD R11, R3, 0x1, -R6 ;  /* 0x00000001030b7824 */ /* 0x000fe200078e0a06 */
[----:B0-----:R-:W-:Y:S01]  /*0490*/  I2FP.F32.U32 R6, UR8 ;  /* 0x0000000800067c45 */ /* 0x001fe20008201000 */
[----:B------:R-:W-:Y:S01]  /*04a0*/  IMAD.IADD R0, R0, 0x1, -R9 ;  /* 0x0000000100007824 */ /* 0x000fe200078e0a09 */
[----:B------:R-:W-:Y:S01]  /*04b0*/  ULDC UR4, c[0x0][0x150] ;  /* 0x0000540000047ab9 */ /* 0x000fe20000000800 */
[----:B------:R-:W0:Y:S01]  /*04c0*/  F2I.U32.TRUNC.NTZ R10, R10 ;  /* 0x0000000a000a7305 */ /* 0x000e22000020f000 */
[----:B------:R-:W-:Y:S01]  /*04d0*/  SHF.R.S32.HI R3, RZ, 0x1f, R2 ;  /* 0x0000001fff037819 */ /* 0x000fe20000011402 */
[----:B------:R-:W-:Y:S01]  /*04e0*/  FMUL R6, R6, UR4 ;  /* 0x0000000406067c20 */ /* 0x000fe20008400000 */
[----:B------:R-:W5:Y:S01]  /*04f0*/  LDC R9, c[0x0][0x148] ;  /* 0x00005200ff097b82 */ /* 0x000f620000000800 */
[----:B------:R-:W-:Y:S01]  /*0500*/  IMAD R11, R11, 0x4, R0 ;  /* 0x000000040b0b7824 */ /* 0x000fe200078e0200 */
[----:B------:R-:W-:Y:S01]  /*0510*/  LEA.HI R3, R3, R2, RZ, 0x2 ;  /* 0x0000000203037211 */ /* 0x000fe200078f10ff */
[----:B------:R-:W-:Y:S01]  /*0520*/  UMOV UR4, 0x20 ;  /* 0x0000002000047882 */ /* 0x000fe20000000000 */
[----:B------:R-:W-:Y:S01]  /*0530*/  @!UP0 UMOV UR6, 0x400 ;  /* 0x0000040000068882 */ /* 0x000fe20000000000 */
[----:B------:R-:W3:Y:S01]  /*0540*/  F2I.U32.TRUNC.NTZ R6, R6 ;  /* 0x0000000600067305 */ /* 0x000ee2000020f000 */
[----:B------:R-:W-:Y:S01]  /*0550*/  LOP3.LUT R3, R3, 0xfffffffc, RZ, 0xc0, !PT ;  /* 0xfffffffc03037812 */ /* 0x000fe200078ec0ff */
[----:B------:R-:W-:Y:S01]  /*0560*/  IMAD.SHL.U32 R22, R11, 0x4, RZ ;  /* 0x000000040b167824 */ /* 0x000fe200078e00ff */
[----:B------:R-:W4:Y:S01]  /*0570*/  LDC R8, c[0x0][0x144] ;  /* 0x00005100ff087b82 */ /* 0x000f220000000800 */
[----:B------:R-:W-:-:S04]  /*0580*/  @!UP0 UIADD3 UR4, -UR4, 0x100000, URZ ;  /* 0x0010000004048890 */ /* 0x000fc8000fffe13f */
[----:B------:R-:W-:Y:S02]  /*0590*/  @!UP0 USHF.L.U32 UR5, UR4, 0xb, URZ ;  /* 0x0000000b04058899 */ /* 0x000fe4000800063f */
[----:B------:R-:W-:Y:S01]  /*05a0*/  @!UP0 USHF.L.U32 UR4, UR4, 0x1, URZ ;  /* 0x0000000104048899 */ /* 0x000fe2000800063f */
[----:B--2---:R-:W-:Y:S01]  /*05b0*/  ISETP.EQ.U32.AND P3, PT, R12, 0x1, PT ;  /* 0x000000010c00780c */ /* 0x004fe20003f62070 */
[----:B------:R-:W-:Y:S01]  /*05c0*/  IMAD.IADD R0, R2, 0x1, -R3 ;  /* 0x0000000102007824 */ /* 0x000fe200078e0a03 */
[----:B------:R-:W-:Y:S01]  /*05d0*/  LOP3.LUT R22, R11, 0xc, R22, 0x78, !PT ;  /* 0x0000000c0b167812 */ /* 0x000fe200078e7816 */
[----:B0-----:R-:W-:Y:S01]  /*05e0*/  IMAD.MOV R14, RZ, RZ, -R10 ;  /* 0x000000ffff0e7224 */ /* 0x001fe200078e0a0a */
[----:B-1----:R-:W-:Y:S02]  /*05f0*/  @!UP0 ULEA UR6, UR7, UR6, 0x18 ;  /* 0x0000000607068291 */ /* 0x002fe4000f8ec03f */
[----:B------:R-:W-:Y:S01]  /*0600*/  ISETP.NE.AND P1, PT, R0, 0x3, PT ;  /* 0x000000030000780c */ /* 0x000fe20003f25270 */
[----:B------:R-:W-:Y:S01]  /*0610*/  VOTEU.ALL UP0, P0 ;  /* 0x00000000003f7886 */ /* 0x000fe20000000000 */
[----:B------:R-:W-:Y:S01]  /*0620*/  ISETP.LT.U32.AND P0, PT, R22, 0x2, !P2 ;  /* 0x000000021600780c */ /* 0x000fe20005701070 */
[----:B---3--:R-:W-:Y:S01]  /*0630*/  IMAD.MOV R3, RZ, RZ, -R6 ;  /* 0x000000ffff037224 */ /* 0x008fe200078e0a06 */
[----:B------:R-:W-:-:S02]  /*0640*/  ISETP.EQ.OR P1, PT, R0, RZ, !P1 ;  /* 0x000000ff0000720c */ /* 0x000fc40004f22670 */
[----:B------:R-:W-:Y:S01]  /*0650*/  ISETP.NE.AND P2, PT, R5, RZ, PT ;  /* 0x000000ff0500720c */ /* 0x000fe20003f45270 */
[----:B-----5:R-:W-:Y:S01]  /*0660*/  IMAD R7, R9, R14, R4 ;  /* 0x0000000e09077224 */ /* 0x020fe200078e0204 */
[----:B------:R-:W-:Y:S01]  /*0670*/  ISETP.EQ.AND P1, PT, R5, RZ, P1 ;  /* 0x000000ff0500720c */ /* 0x000fe20000f22270 */
[----:B------:R-:W0:Y:S02]  /*0680*/  FENCE.VIEW.ASYNC.S ;  /* 0x00000000000073c6 */ /* 0x000e240000000000 */
[----:B0-----:R0:W1:Y:S01]  /*0690*/  @!UP0 SYNCS.EXCH.64 URZ, [UR6+0x50], UR4 ;  /* 0x00005004063f85b2 */ /* 0x0010620008000100 */
[----:B------:R-:W-:Y:S02]  /*06a0*/  ISETP.NE.AND P4, PT, R7, R22, PT ;  /* 0x000000160700720c */ /* 0x000fe40003f85270 */
[----:B------:R-:W-:Y:S01]  /*06b0*/  SEL R19, RZ, 0x1, !P1 ;  /* 0x00000001ff137807 */ /* 0x000fe20004800000 */
[----:B----4-:R-:W-:Y:S02]  /*06c0*/  IMAD R3, R8, R3, UR8 ;  /* 0x0000000808037e24 */ /* 0x010fe4000f8e0203 */
[----:B------:R-:W-:-:S03]  /*06d0*/  VIADD R8, R5, 0xffffffff ;  /* 0xffffffff05087836 */ /* 0x000fc60000000000 */
[----:B------:R-:W-:Y:S02]  /*06e0*/  ISETP.EQ.OR P4, PT, R3, RZ, !P4 ;  /* 0x000000ff0300720c */ /* 0x000fe40006782670 */
[----:B------:R-:W-:Y:S02]  /*06f0*/  ISETP.GE.U32.AND P5, PT, R8, 0x2, PT ;  /* 0x000000020800780c */ /* 0x000fe40003fa6070 */
[----:B------:R-:W-:Y:S02]  /*0700*/  PLOP3.LUT P0, PT, P0, P4, PT, 0x80, 0x0 ;  /* 0x000000000000781c */ /* 0x000fe40000709070 */
[----:B------:R-:W-:Y:S01]  /*0710*/  SEL R19, R19, 0x2, P5 ;  /* 0x0000000213137807 */ /* 0x000fe20002800000 */
[----:B------:R0:W2:Y:S01]  /*0720*/  @!UP1 SYNCS.EXCH.64 URZ, [UR6+0x58], UR4 ;  /* 0x00005804063f95b2 */ /* 0x0000a20008000100 */
[----:B------:R-:W-:Y:S01]  /*0730*/  P2R R58, PR, RZ, 0x1 ;  /* 0x00000001ff3a7803 */ /* 0x000fe20000000000 */
[----:B------:R-:W-:Y:S01]  /*0740*/  NOP ;  /* 0x0000000000007918 */ /* 0x000fe20000000000 */
[----:B------:R-:W-:Y:S07]  /*0750*/  @!P3 BRA `(.L_x_3) ;  /* 0x000000000008b947 */ /* 0x000fee0003800000 */
[----:B-12---:R-:W-:Y:S01]  /*0760*/  UCGABAR_ARV ;  /* 0x00000000000079c7 */ /* 0x006fe20008000000 */
[----:B------:R-:W-:Y:S05]  /*0770*/  BRA `(.L_x_4) ;  /* 0x0000000000047947 */ /* 0x000fea0003800000 */
.L_x_3:
[----:B-12---:R-:W-:Y:S01]  /*0780*/  NOP ;  /* 0x0000000000007918 */ /* 0x006fe20000000000 */
.L_x_4:
[----:B------:R-:W1:Y:S01]  /*0790*/  LDC R2, c[0x0][0x65c] ;  /* 0x00019700ff027b82 */ /* 0x000e620000000800 */
[----:B------:R-:W-:Y:S02]  /*07a0*/  IMAD.U32 R6, RZ, RZ, UR8 ;  /* 0x00000008ff067e24 */ /* 0x000fe4000f8e00ff */
[----:B------:R-:W-:Y:S01]  /*07b0*/  IMAD.MOV.U32 R7, RZ, RZ, RZ ;  /* 0x000000ffff077224 */ /* 0x000fe200078e00ff */
[----:B-1----:R-:W-:-:S04]  /*07c0*/  ISETP.NE.AND P1, PT, R2, 0x1, PT ;  /* 0x000000010200780c */ /* 0x002fc80003f25270 */
[----:B------:R-:W-:-:S09]  /*07d0*/  P2R R5, PR, RZ, 0x2 ;  /* 0x00000002ff057803 */ /* 0x000fd20000000000 */
[----:B------:R-:W1:Y:S01]  /*07e0*/  @P1 LDC R17, c[0x0][0x10] ;  /* 0x00000400ff111b82 */ /* 0x000e620000000800 */
[----:B------:R-:W-:Y:S02]  /*07f0*/  @P1 IMAD.MOV.U32 R5, RZ, RZ, RZ ;  /* 0x000000ffff051224 */ /* 0x000fe400078e00ff */
[----:B------:R-:W-:-:S05]  /*0800*/  @P1 IMAD.MOV.U32 R13, RZ, RZ, RZ ;  /* 0x000000ffff0d1224 */ /* 0x000fca00078e00ff */
[----:B------:R-:W2:Y:S01]  /*0810*/  @!P1 LDC R11, c[0x0][0xc] ;  /* 0x00000300ff0b9b82 */ /* 0x000ea20000000800 */
[----:B-1----:R-:W-:-:S04]  /*0820*/  @P1 IMAD.WIDE.U32 R16, R17, UR8, R4 ;  /* 0x0000000811101c25 */ /* 0x002fc8000f8e0004 */
[----:B------:R-:W-:Y:S02]  /*0830*/  @P1 IMAD.IADD R17, R17, 0x1, R13 ;  /* 0x0000000111111824 */ /* 0x000fe400078e020d */
[----:B--2---:R-:W-:-:S04]  /*0840*/  @!P1 IMAD.WIDE.U32 R6, R4, R11, R6 ;  /* 0x0000000b04069225 */ /* 0x004fc800078e0006 */
[----:B------:R-:W-:Y:S02]  /*0850*/  @!P1 IMAD.MOV.U32 R16, RZ, RZ, R6 ;  /* 0x000000ffff109224 */ /* 0x000fe400078e0006 */
[----:B------:R-:W-:Y:S01]  /*0860*/  @!P1 IMAD.MOV.U32 R17, RZ, RZ, R7 ;  /* 0x000000ffff119224 */ /* 0x000fe200078e0007 */
[----:B------:R-:W-:Y:S06]  /*0870*/  @!P3 BRA `(.L_x_5) ;  /* 0x00000000000cb947 */ /* 0x000fec0003800000 */
[----:B------:R-:W-:Y:S01]  /*0880*/  UCGABAR_WAIT ;  /* 0x0000000000007dc7 */ /* 0x000fe20008000000 */
[----:B------:R-:W-:Y:S01]  /*0890*/  CCTL.IVALL ;  /* 0x00000000ff00798f */ /* 0x000fe20002000000 */
[----:B------:R-:W-:Y:S05]  /*08a0*/  BRA `(.L_x_6) ;  /* 0x0000000000047947 */ /* 0x000fea0003800000 */
.L_x_5:
[----:B------:R-:W-:Y:S06]  /*08b0*/  BAR.SYNC.DEFER_BLOCKING 0x0 ;  /* 0x0000000000007b1d */ /* 0x000fec0000010000 */
.L_x_6:
[----:B------:R-:W-:Y:S05]  /*08c0*/  @!P2 BRA `(.L_x_7) ;  /* 0x00000038007ca947 */ /* 0x000fea0003800000 */
[----:B------:R-:W-:-:S13]  /*08d0*/  ISETP.GT.U32.AND P0, PT, R8, 0x1, PT ;  /* 0x000000010800780c */ /* 0x000fda0003f04070 */
[----:B0-----:R-:W-:Y:S05]  /*08e0*/  @P0 EXIT ;  /* 0x000000000000094d */ /* 0x001fea0003800000 */
[----:B------:R-:W-:Y:S01]  /*08f0*/  ULDC.64 UR4, c[0x0][0x650] ;  /* 0x0001940000047ab9 */ /* 0x000fe20000000a00 */
[----:B------:R-:W-:Y:S01]  /*0900*/  PRMT R0, RZ, 0x7610, R0 ;  /* 0x00007610ff007816 */ /* 0x000fe20000000000 */
[----:B------:R-:W-:Y:S01]  /*0910*/  IMAD.MOV.U32 R59, RZ, RZ, -0x1 ;  /* 0xffffffffff3b7424 */ /* 0x000fe200078e00ff */
[----:B------:R-:W-:Y:S01]  /*0920*/  ISETP.GE.U32.AND P0, PT, R16, UR4, PT ;  /* 0x0000000410007c0c */ /* 0x000fe2000bf06070 */
[----:B------:R-:W-:Y:S02]  /*0930*/  IMAD.MOV.U32 R60, RZ, RZ, -0x1 ;  /* 0xffffffffff3c7424 */ /* 0x000fe400078e00ff */
[----:B------:R-:W-:Y:S01]  /*0940*/  IMAD.MOV.U32 R61, RZ, RZ, -0x1 ;  /* 0xffffffffff3d7424 */ /* 0x000fe200078e00ff */
[----:B------:R-:W-:-:S13]  /*0950*/  ISETP.GE.U32.AND.EX P0, PT, R17, UR5, PT, P0 ;  /* 0x0000000511007c0c */ /* 0x000fda000bf06100 */
[----:B------:R-:W-:Y:S05]  /*0960*/  @P0 BRA `(.L_x_8) ;  /* 0x0000000400280947 */ /* 0x000fea0003800000 */
[----:B------:R-:W0:Y:S01]  /*0970*/  LDC.64 R20, c[0x0][0x628] ;  /* 0x00018a00ff147b82 */ /* 0x000e220000000a00 */
[----:B------:R-:W-:Y:S02]  /*0980*/  IMAD.MOV.U32 R6, RZ, RZ, R16 ;  /* 0x000000ffff067224 */ /* 0x000fe400078e0010 */
[----:B------:R-:W-:-:S05]  /*0990*/  IMAD.MOV.U32 R7, RZ, RZ, R17 ;  /* 0x000000ffff077224 */ /* 0x000fca00078e0011 */
[----:B------:R-:W1:Y:S08]  /*09a0*/  LDC R0, c[0x0][0x630] ;  /* 0x00018c00ff007b82 */ /* 0x000e700000000800 */
[----:B------:R-:W2:Y:S01]  /*09b0*/  LDC.64 R24, c[0x0][0x620] ;  /* 0x00018800ff187b82 */ /* 0x000ea20000000a00 */
[----:B0-----:R-:W-:-:S04]  /*09c0*/  ISETP.NE.U32.AND P0, PT, R20, RZ, PT ;  /* 0x000000ff1400720c */ /* 0x001fc80003f05070 */
[----:B------:R-:W-:-:S13]  /*09d0*/  ISETP.NE.AND.EX P0, PT, R21, RZ, PT, P0 ;  /* 0x000000ff1500720c */ /* 0x000fda0003f05300 */
[----:B-12---:R-:W-:Y:S05]  /*09e0*/  @!P0 BRA `(.L_x_9) ;  /* 0x0000000000288947 */ /* 0x006fea0003800000 */
[----:B------:R-:W0:Y:S02]  /*09f0*/  LDC R13, c[0x0][0x634] ;  /* 0x00018d00ff0d7b82 */ /* 0x000e240000000800 */
[----:B0-----:R-:W-:-:S05]  /*0a00*/  IADD3 R13, P0, R16, R13, RZ ;  /* 0x0000000d100d7210 */ /* 0x001fca0007f1e0ff */
[----:B------:R-:W-:-:S04]  /*0a10*/  IMAD.X R15, RZ, RZ, R17, P0 ;  /* 0x000000ffff0f7224 */ /* 0x000fc800000e0611 */
[----:B------:R-:W-:-:S04]  /*0a20*/  IMAD.WIDE.U32 R6, R15, R20, RZ ;  /* 0x000000140f067225 */ /* 0x000fc800078e00ff */
[----:B------:R-:W-:-:S04]  /*0a30*/  IMAD.WIDE.U32 R10, P0, R13, R21, R6 ;  /* 0x000000150d0a7225 */ /* 0x000fc80007800006 */
[----:B------:R-:W-:-:S04]  /*0a40*/  IMAD.WIDE.U32 R6, R13, R20, RZ ;  /* 0x000000140d067225 */ /* 0x000fc800078e00ff */
[----:B------:R-:W-:Y:S01]  /*0a50*/  IMAD.X R13, RZ, RZ, RZ, P0 ;  /* 0x000000ffff0d7224 */ /* 0x000fe200000e06ff */
[----:B------:R-:W-:Y:S01]  /*0a60*/  IADD3 RZ, P0, R7, R10, RZ ;  /* 0x0000000a07ff7210 */ /* 0x000fe20007f1e0ff */
[----:B------:R-:W-:-:S04]  /*0a70*/  IMAD.MOV.U32 R12, RZ, RZ, R11 ;  /* 0x000000ffff0c7224 */ /* 0x000fc800078e000b */
[----:B------:R-:W-:-:S08]  /*0a80*/  IMAD.WIDE.U32.X R6, R15, R21, R12, P0 ;  /* 0x000000150f067225 */ /* 0x000fd000000e040c */
.L_x_9:
[----:B------:R-:W0:Y:S01]  /*0a90*/  LDC.64 R20, c[0x0][0x640] ;  /* 0x00019000ff147b82 */ /* 0x000e220000000a00 */
[--C-:B------:R-:W-:Y:S01]  /*0aa0*/  SHF.R.U64 R61, R6, R0, R7.reuse ;  /* 0x00000000063d7219 */ /* 0x100fe20000001207 */
[----:B------:R-:W-:Y:S01]  /*0ab0*/  IMAD R28, R9, R14, R4 ;  /* 0x0000000e091c7224 */ /* 0x000fe200078e0204 */
[----:B------:R-:W-:Y:S02]  /*0ac0*/  SHF.R.U32.HI R0, RZ, R0, R7 ;  /* 0x00000000ff007219 */ /* 0x000fe40000011607 */
[----:B------:R-:W-:-:S03]  /*0ad0*/  IADD3 R5, P0, RZ, -R61, RZ ;  /* 0x8000003dff057210 */ /* 0x000fc60007f1e0ff */
[----:B------:R-:W1:Y:S02]  /*0ae0*/  LDC R8, c[0x0][0x618] ;  /* 0x00018600ff087b82 */ /* 0x000e640000000800 */
[----:B------:R-:W-:-:S04]  /*0af0*/  IMAD.X R7, RZ, RZ, ~R0, P0 ;  /* 0x000000ffff077224 */ /* 0x000fc800000e0e00 */
[-C--:B------:R-:W-:Y:S02]  /*0b00*/  IMAD R0, R7, R24.reuse, RZ ;  /* 0x0000001807007224 */ /* 0x080fe400078e02ff */
[----:B------:R-:W2:Y:S01]  /*0b10*/  LDC R11, c[0x0][0x608] ;  /* 0x00018200ff0b7b82 */ /* 0x000ea20000000800 */
[----:B------:R-:W-:-:S04]  /*0b20*/  IMAD.WIDE.U32 R6, R5, R24, R16 ;  /* 0x0000001805067225 */ /* 0x000fc800078e0010 */
[----:B------:R-:W-:Y:S02]  /*0b30*/  IMAD R5, R5, R25, R0 ;  /* 0x0000001905057224 */ /* 0x000fe400078e0200 */
[----:B------:R-:W-:Y:S01]  /*0b40*/  IMAD.MOV.U32 R25, RZ, RZ, 0x1 ;  /* 0x00000001ff197424 */ /* 0x000fe200078e00ff */
[----:B------:R-:W3:Y:S01]  /*0b50*/  LDC R12, c[0x0][0x658] ;  /* 0x00019600ff0c7b82 */ /* 0x000ee20000000800 */
[----:B0-----:R-:W-:Y:S01]  /*0b60*/  ISETP.NE.U32.AND P0, PT, R20, RZ, PT ;  /* 0x000000ff1400720c */ /* 0x001fe20003f05070 */
[----:B------:R-:W-:Y:S02]  /*0b70*/  IMAD.IADD R5, R7, 0x1, R5 ;  /* 0x0000000107057824 */ /* 0x000fe400078e0205 */
[----:B------:R-:W-:Y:S01]  /*0b80*/  IMAD.MOV.U32 R7, RZ, RZ, -0x1 ;  /* 0xffffffffff077424 */ /* 0x000fe200078e00ff */
[----:B------:R-:W-:-:S03]  /*0b90*/  ISETP.NE.AND.EX P0, PT, R21, RZ, PT, P0 ;  /* 0x000000ff1500720c */ /* 0x000fc60003f05300 */
[----:B------:R-:W0:Y:S01]  /*0ba0*/  LDC R15, c[0x0][0x600] ;  /* 0x00018000ff0f7b82 */ /* 0x000e220000000800 */
[-CC-:B-1----:R-:W-:Y:S02]  /*0bb0*/  SHF.R.U64 R13, R6, R8.reuse, R5.reuse ;  /* 0x00000008060d7219 */ /* 0x182fe40000001205 */
[----:B------:R-:W-:-:S05]  /*0bc0*/  SHF.R.U32.HI R0, RZ, R8, R5 ;  /* 0x00000008ff007219 */ /* 0x000fca0000011605 */
[----:B------:R-:W1:Y:S01]  /*0bd0*/  LDC R23, c[0x0][0x648] ;  /* 0x00019200ff177b82 */ /* 0x000e620000000800 */
[-CC-:B--2---:R-:W-:Y:S02]  /*0be0*/  SHF.R.U64 R27, R13, R11.reuse, R0.reuse ;  /* 0x0000000b0d1b7219 */ /* 0x184fe40000001200 */
[----:B------:R-:W-:-:S05]  /*0bf0*/  SHF.R.U32.HI R5, RZ, R11, R0 ;  /* 0x0000000bff057219 */ /* 0x000fca0000011600 */
[----:B------:R-:W2:Y:S01]  /*0c00*/  LDC R24, c[0x0][0x638] ;  /* 0x00018e00ff187b82 */ /* 0x000ea20000000800 */
[-CC-:B---3--:R-:W-:Y:S02]  /*0c10*/  SHF.R.U64 R14, R27, R12.reuse, R5.reuse ;  /* 0x0000000c1b0e7219 */ /* 0x188fe40000001205 */
[-C--:B------:R-:W-:Y:S02]  /*0c20*/  SHF.L.U32 R0, R7, R12.reuse, RZ ;  /* 0x0000000c07007219 */ /* 0x080fe400000006ff */
[----:B------:R-:W-:Y:S01]  /*0c30*/  SHF.R.U32.HI R5, RZ, R12, R5 ;  /* 0x0000000cff057219 */ /* 0x000fe20000011605 */
[----:B------:R-:W-:Y:S01]  /*0c40*/  IMAD.MOV.U32 R4, RZ, RZ, R14 ;  /* 0x000000ffff047224 */ /* 0x000fe200078e000e */
[----:B------:R-:W-:Y:S01]  /*0c50*/  LOP3.LUT R10, RZ, R0, RZ, 0x33, !PT ;  /* 0x00000000ff0a7212 */ /* 0x000fe200078e33ff */
[----:B------:R-:W3:Y:S01]  /*0c60*/  LDC R26, c[0x0][0x610] ;  /* 0x00018400ff1a7b82 */ /* 0x000ee20000000800 */
[----:B------:R-:W-:Y:S05]  /*0c70*/  @!P0 BRA `(.L_x_10) ;  /* 0x0000000000288947 */ /* 0x000fea0003800000 */
[----:B------:R-:W4:Y:S02]  /*0c80*/  LDC R9, c[0x0][0x64c] ;  /* 0x00019300ff097b82 */ /* 0x000f240000000800 */
[----:B----4-:R-:W-:-:S05]  /*0c90*/  IADD3 R9, P0, R14, R9, RZ ;  /* 0x000000090e097210 */ /* 0x010fca0007f1e0ff */
        /* <DEDUP_REMOVED lines=8> */
.L_x_10:
[----:B-1----:R-:W-:Y:S01]  /*0d20*/  SHF.R.U64 R4, R4, R23, R5 ;  /* 0x0000001704047219 */ /* 0x002fe20000001205 */
[----:B0-----:R-:W-:Y:S01]  /*0d30*/  VIADD R6, R15, 0xffffffff ;  /* 0xffffffff0f067836 */ /* 0x001fe20000000000 */
[----:B------:R-:W-:Y:S02]  /*0d40*/  SHF.L.U32 R0, R25, R12, RZ ;  /* 0x0000000c19007219 */ /* 0x000fe400000006ff */
[----:B------:R-:W-:Y:S01]  /*0d50*/  LOP3.LUT R5, R27, R10, RZ, 0xc0, !PT ;  /* 0x0000000a1b057212 */ /* 0x000fe200078ec0ff */
[----:B------:R-:W-:Y:S01]  /*0d60*/  IMAD.MOV R7, RZ, RZ, -R4 ;  /* 0x000000ffff077224 */ /* 0x000fe200078e0a04 */
[----:B------:R-:W-:Y:S02]  /*0d70*/  SEL R3, R3, R28, !P1 ;  /* 0x0000001c03037207 */ /* 0x000fe40004800000 */
[----:B------:R-:W-:Y:S01]  /*0d80*/  LOP3.LUT R6, R13, R6, RZ, 0xc0, !PT ;  /* 0x000000060d067212 */ /* 0x000fe200078ec0ff */
[----:B------:R-:W-:Y:S02]  /*0d90*/  IMAD R4, R0, R4, R5 ;  /* 0x0000000400047224 */ /* 0x000fe400078e0205 */
[----:B--2---:R-:W-:-:S02]  /*0da0*/  IMAD R0, R7, R24, R14 ;  /* 0x0000001807007224 */ /* 0x004fc400078e020e */
[----:B---3--:R-:W-:Y:S02]  /*0db0*/  IMAD R3, R4, R26, R3 ;  /* 0x0000001a04037224 */ /* 0x008fe400078e0203 */
[----:B------:R-:W-:Y:S02]  /*0dc0*/  IMAD.MOV.U32 R5, RZ, RZ, 0x1 ;  /* 0x00000001ff057424 */ /* 0x000fe400078e00ff */
[----:B------:R-:W-:-:S03]  /*0dd0*/  IMAD R4, R0, R15, R6 ;  /* 0x0000000f00047224 */ /* 0x000fc600078e0206 */
[----:B------:R-:W-:Y:S02]  /*0de0*/  PRMT R0, R5, 0x7610, R0 ;  /* 0x0000761005007816 */ /* 0x000fe40000000000 */
[----:B------:R-:W-:Y:S02]  /*0df0*/  SEL R60, R4, R3, !P1 ;  /* 0x00000003043c7207 */ /* 0x000fe40004800000 */
[----:B------:R-:W-:-:S07]  /*0e00*/  SEL R59, R3, R4, !P1 ;  /* 0x00000004033b7207 */ /* 0x000fce0004800000 */
.L_x_8:
[----:B------:R-:W-:-:S08]  /*0e10*/  NOP ;  /* 0x0000000000007918 */ /* 0x000fd00000000000 */
[----:B------:R-:W0:Y:S02]  /*0e20*/  USETMAXREG.TRY_ALLOC.CTAPOOL UP0, 0xe8 ;  /* 0x000000e8000079c8 */ /* 0x000e240008000600 */
[----:B0-----:R-:W-:-:S13]  /*0e30*/  PLOP3.LUT P0, PT, PT, PT, UP0, 0x80, 0x0 ;  /* 0x000000000000781c */ /* 0x001fda0003f0f008 */
[----:B------:R-:W-:Y:S05]  /*0e40*/  @!P0 BRA `(.L_x_8) ;  /* 0xfffffffc00f08947 */ /* 0x000fea000383ffff */
[----:B------:R-:W-:Y:S01]  /*0e50*/  ULDC.64 UR4, c[0x0][0x598] ;  /* 0x0001660000047ab9 */ /* 0x000fe20000000a00 */
[----:B------:R-:W-:Y:S01]  /*0e60*/  ULDC.64 UR36, c[0x0][0x208] ;  /* 0x0000820000247ab9 */ /* 0x000fe20000000a00 */
[----:B------:R-:W-:-:S04]  /*0e70*/  ISETP.NE.U32.AND P0, PT, RZ, UR4, PT ;  /* 0x00000004ff007c0c */ /* 0x000fc8000bf05070 */
[----:B------:R-:W-:-:S13]  /*0e80*/  ISETP.NE.AND.EX P0, PT, RZ, UR5, PT, P0 ;  /* 0x00000005ff007c0c */ /* 0x000fda000bf05300 */
[----:B------:R-:W-:Y:S05]  /*0e90*/  @!P0 BRA `(.L_x_11) ;  /* 0x00000000001c8947 */ /* 0x000fea0003800000 */
[----:B------:R-:W0:Y:S02]  /*0ea0*/  LDC.64 R4, c[0x0][0x598] ;  /* 0x00016600ff047b82 */ /* 0x000e240000000a00 */
[----:B0-----:R-:W2:Y:S02]  /*0eb0*/  LDG.E.64 R4, desc[UR36][R4.64] ;  /* 0x0000002404047981 */ /* 0x001ea4000c1e1b00 */
[----:B--2---:R-:W-:-:S04]  /*0ec0*/  ISETP.NE.U32.AND P0, PT, R4, RZ, PT ;  /* 0x000000ff0400720c */ /* 0x004fc80003f05070 */
[----:B------:R-:W-:-:S13]  /*0ed0*/  ISETP.NE.AND.EX P0, PT, R5, RZ, PT, P0 ;  /* 0x000000ff0500720c */ /* 0x000fda0003f05300 */
[----:B------:R-:W-:Y:S05]  /*0ee0*/  @!P0 BRA `(.L_x_11) ;  /* 0x0000000000088947 */ /* 0x000fea0003800000 */
[----:B------:R0:W5:Y:S01]  /*0ef0*/  LD.E R23, desc[UR36][R4.64] ;  /* 0x0000002404177980 */ /* 0x000162000c101900 */
[----:B------:R-:W-:Y:S05]  /*0f00*/  BRA `(.L_x_12) ;  /* 0x0000000000247947 */ /* 0x000fea0003800000 */
.L_x_11:
[----:B------:R-:W-:Y:S02]  /*0f10*/  ULDC.64 UR4, c[0x0][0x588] ;  /* 0x0001620000047ab9 */ /* 0x000fe40000000a00 */
[----:B------:R-:W-:-:S04]  /*0f20*/  ISETP.NE.U32.AND P0, PT, RZ, UR4, PT ;  /* 0x00000004ff007c0c */ /* 0x000fc8000bf05070 */
[----:B------:R-:W-:-:S13]  /*0f30*/  ISETP.NE.AND.EX P0, PT, RZ, UR5, PT, P0 ;  /* 0x00000005ff007c0c */ /* 0x000fda000bf05300 */
[----:B------:R-:W-:Y:S05]  /*0f40*/  @!P0 BRA `(.L_x_13) ;  /* 0x00000000000c8947 */ /* 0x000fea0003800000 */
[----:B------:R-:W0:Y:S02]  /*0f50*/  LDC.64 R4, c[0x0][0x588] ;  /* 0x00016200ff047b82 */ /* 0x000e240000000a00 */
[----:B0-----:R1:W5:Y:S01]  /*0f60*/  LDG.E R23, desc[UR36][R4.64] ;  /* 0x0000002404177981 */ /* 0x001362000c1e1900 */
[----:B------:R-:W-:Y:S05]  /*0f70*/  BRA `(.L_x_12) ;  /* 0x0000000000087947 */ /* 0x000fea0003800000 */
.L_x_13:
[----:B------:R-:W-:Y:S02]  /*0f80*/  ULDC UR4, c[0x0][0x580] ;  /* 0x0001600000047ab9 */ /* 0x000fe40000000800 */
[----:B------:R-:W-:-:S07]  /*0f90*/  IMAD.U32 R23, RZ, RZ, UR4 ;  /* 0x00000004ff177e24 */ /* 0x000fce000f8e00ff */
.L_x_12:
[----:B------:R-:W-:Y:S02]  /*0fa0*/  ULDC.64 UR4, c[0x0][0x5a0] ;  /* 0x0001680000047ab9 */ /* 0x000fe40000000a00 */
[----:B------:R-:W-:-:S04]  /*0fb0*/  ISETP.NE.U32.AND P0, PT, RZ, UR4, PT ;  /* 0x00000004ff007c0c */ /* 0x000fc8000bf05070 */
[----:B------:R-:W-:-:S13]  /*0fc0*/  ISETP.NE.AND.EX P0, PT, RZ, UR5, PT, P0 ;  /* 0x00000005ff007c0c */ /* 0x000fda000bf05300 */
[----:B------:R-:W-:Y:S05]  /*0fd0*/  @!P0 BRA `(.L_x_14) ;  /* 0x00000000001c8947 */ /* 0x000fea0003800000 */
[----:B01----:R-:W0:Y:S02]  /*0fe0*/  LDC.64 R4, c[0x0][0x5a0] ;  /* 0x00016800ff047b82 */ /* 0x003e240000000a00 */
[----:B0-----:R-:W2:Y:S02]  /*0ff0*/  LDG.E.64 R4, desc[UR36][R4.64] ;  /* 0x0000002404047981 */ /* 0x001ea4000c1e1b00 */
[----:B--2---:R-:W-:-:S04]  /*1000*/  ISETP.NE.U32.AND P0, PT, R4, RZ, PT ;  /* 0x000000ff0400720c */ /* 0x004fc80003f05070 */
[----:B------:R-:W-:-:S13]  /*1010*/  ISETP.NE.AND.EX P0, PT, R5, RZ, PT, P0 ;  /* 0x000000ff0500720c */ /* 0x000fda0003f05300 */
[----:B------:R-:W-:Y:S05]  /*1020*/  @!P0 BRA `(.L_x_14) ;  /* 0x0000000000088947 */ /* 0x000fea0003800000 */
[----:B------:R0:W5:Y:S01]  /*1030*/  LD.E R56, desc[UR36][R4.64] ;  /* 0x0000002404387980 */ /* 0x000162000c101900 */
[----:B------:R-:W-:Y:S05]  /*1040*/  BRA `(.L_x_15) ;  /* 0x0000000000247947 */ /* 0x000fea0003800000 */
.L_x_14:
[----:B------:R-:W-:Y:S02]  /*1050*/  ULDC.64 UR4, c[0x0][0x590] ;  /* 0x0001640000047ab9 */ /* 0x000fe40000000a00 */
[----:B------:R-:W-:-:S04]  /*1060*/  ISETP.NE.U32.AND P0, PT, RZ, UR4, PT ;  /* 0x00000004ff007c0c */ /* 0x000fc8000bf05070 */
[----:B------:R-:W-:-:S13]  /*1070*/  ISETP.NE.AND.EX P0, PT, RZ, UR5, PT, P0 ;  /* 0x00000005ff007c0c */ /* 0x000fda000bf05300 */
[----:B------:R-:W-:Y:S05]  /*1080*/  @!P0 BRA `(.L_x_16) ;  /* 0x00000000000c8947 */ /* 0x000fea0003800000 */
[----:B------:R-:W2:Y:S02]  /*1090*/  LDC.64 R56, c[0x0][0x590] ;  /* 0x00016400ff387b82 */ /* 0x000ea40000000a00 */
[----:B--2---:R2:W5:Y:S01]  /*10a0*/  LDG.E R56, desc[UR36][R56.64] ;  /* 0x0000002438387981 */ /* 0x004562000c1e1900 */
[----:B------:R-:W-:Y:S05]  /*10b0*/  BRA `(.L_x_15) ;  /* 0x0000000000087947 */ /* 0x000fea0003800000 */
.L_x_16:
[----:B------:R-:W-:Y:S02]  /*10c0*/  ULDC UR4, c[0x0][0x584] ;  /* 0x0001610000047ab9 */ /* 0x000fe40000000800 */
[----:B------:R-:W-:-:S07]  /*10d0*/  IMAD.U32 R56, RZ, RZ, UR4 ;  /* 0x00000004ff387e24 */ /* 0x000fce000f8e00ff */
.L_x_15:
[----:B------:R-:W-:-:S13]  /*10e0*/  LOP3.LUT P0, RZ, R0, 0xff, RZ, 0xc0, !PT ;  /* 0x000000ff00ff7812 */ /* 0x000fda000780c0ff */
[----:B------:R-:W-:Y:S05]  /*10f0*/  @!P0 EXIT ;  /* 0x000000000000894d */ /* 0x000fea0003800000 */
[----:B------:R-:W-:Y:S01]  /*1100*/  ULDC UR4, c[0x0][0x28c] ;  /* 0x0000a30000047ab9 */ /* 0x000fe20000000800 */
[----:B------:R-:W-:Y:S01]  /*1110*/  UMOV UR38, URZ ;  /* 0x0000003f00267c82 */ /* 0x000fe20008000000 */
[----:B------:R-:W-:Y:S01]  /*1120*/  UIADD3 UR4, UR4, 0x7f, URZ ;  /* 0x0000007f04047890 */ /* 0x000fe2000fffe03f */
[----:B------:R-:W-:-:S03]  /*1130*/  UMOV UR39, URZ ;  /* 0x0000003f00277c82 */ /* 0x000fc60008000000 */
[----:B------:R-:W-:-:S04]  /*1140*/  USHF.R.S32.HI UR5, URZ, 0x1f, UR4 ;  /* 0x0000001f3f057899 */ /* 0x000fc80008011404 */
[----:B------:R-:W-:-:S04]  /*1150*/  ULEA.HI UR5, UR5, UR4, URZ, 0x7 ;  /* 0x0000000405057291 */ /* 0x000fc8000f8f383f */
[----:B------:R-:W-:-:S12]  /*1160*/  USHF.R.S32.HI UR40, URZ, 0x7, UR5 ;  /* 0x000000073f287899 */ /* 0x000fd80008011405 */
.L_x_102:
[----:B------:R-:W-:Y:S01]  /*1170*/  LOP3.LUT R0, R18, 0x80, RZ, 0xc0, !PT ;  /* 0x0000008012007812 */ /* 0x000fe200078ec0ff */
[----:B---3--:R-:W3:Y:S01]  /*1180*/  S2UR UR7, SR_CgaCtaId ;  /* 0x00000000000779c3 */ /* 0x008ee20000008800 */
[----:B------:R-:W-:Y:S02]  /*1190*/  UMOV UR6, 0x400 ;  /* 0x0000040000067882 */ /* 0x000fe40000000000 */
[----:B------:R-:W-:-:S06]  /*11a0*/  SHF.R.U32.HI R0, RZ, 0x7, R0 ;  /* 0x00000007ff007819 */ /* 0x000fcc0000011600 */
[----:B----4-:R-:W4:Y:S01]  /*11b0*/  SHFL.IDX PT, R0, R0, RZ, 0x1f ;  /* 0x00001fff00007589 */ /* 0x010f2200000e0000 */
[----:B---3--:R-:W-:Y:S01]  /*11c0*/  ULEA UR6, UR7, UR6, 0x18 ;  /* 0x0000000607067291 */ /* 0x008fe2000f8ec03f */
[----:B----4-:R-:W-:-:S13]  /*11d0*/  R2UR UR4, R0 ;  /* 0x00000000000472ca */ /* 0x010fda00000e0000 */
[----:B------:R-:W-:-:S04]  /*11e0*/  ULEA.HI UR5, UR4, UR4, URZ, 0x1 ;  /* 0x0000000404057291 */ /* 0x000fc8000f8f083f */
[----:B------:R-:W-:-:S04]  /*11f0*/  ULOP3.LUT UR5, UR5, 0x7fffe, URZ, 0xc0, !UPT ;  /* 0x0007fffe05057892 */ /* 0x000fc8000f8ec03f */
[----:B------:R-:W-:-:S03]  /*1200*/  UIADD3 UR5, UR4, -UR5, URZ ;  /* 0x8000000504057290 */ /* 0x000fc6000fffe03f */
[----:B------:R-:W-:Y:S01]  /*1210*/  ULDC UR4, c[0x0][0x28c] ;  /* 0x0000a30000047ab9 */ /* 0x000fe20000000800 */
[----:B------:R-:W-:Y:S01]  /*1220*/  ULEA UR5, UR5, UR6, 0xd ;  /* 0x0000000605057291 */ /* 0x000fe2000f8e683f */
[----:B------:R-:W-:-:S03]  /*1230*/  ISETP.LT.AND P0, PT, RZ, UR4, PT ;  /* 0x00000004ff007c0c */ /* 0x000fc6000bf01270 */
[----:B------:R-:W-:-:S04]  /*1240*/  UIADD3 UR5, UR5, 0x100, URZ ;  /* 0x0000010005057890 */ /* 0x000fc8000fffe03f */
[----:B------:R-:W-:-:S04]  /*1250*/  USHF.R.U32.HI UR5, URZ, 0x4, UR5 ;  /* 0x000000043f057899 */ /* 0x000fc80008011605 */
[----:B------:R-:W-:Y:S02]  /*1260*/  ULOP3.LUT UR41, UR5, 0x3fff, URZ, 0xc0, !UPT ;  /* 0x00003fff05297892 */ /* 0x000fe4000f8ec03f */
[----:B0-----:R-:W-:Y:S10]  /*1270*/  @P0 BRA `(.L_x_17) ;  /* 0x0000000000400947 */ /* 0x001ff40003800000 */
[----:B------:R-:W-:Y:S01]  /*1280*/  MOV R0, 0x0 ;  /* 0x0000000000007802 */ /* 0x000fe20000000f00 */
[----:B------:R-:W-:Y:S01]  /*1290*/  ULDC.64 UR4, c[0x4][0x68] ;  /* 0x01001a0000047ab9 */ /* 0x000fe20000000a00 */
[----:B------:R-:W-:Y:S01]  /*12a0*/  ULDC.64 UR6, c[0x4][0x8] ;  /* 0x0100020000067ab9 */ /* 0x000fe20000000a00 */
[----:B01----:R-:W-:Y:S01]  /*12b0*/  IMAD.U32 R4, RZ, RZ, UR4 ;  /* 0x00000004ff047e24 */ /* 0x003fe2000f8e00ff */
[----:B------:R0:W1:Y:S01]  /*12c0*/  LDC.64 R14, c[0x4][R0] ;  /* 0x01000000000e7b82 */ /* 0x0000620000000a00 */
[----:B------:R-:W-:Y:S01]  /*12d0*/  IMAD.U32 R5, RZ, RZ, UR5 ;  /* 0x00000005ff057e24 */ /* 0x000fe2000f8e00ff */
[----:B------:R-:W-:Y:S01]  /*12e0*/  ULDC.64 UR4, c[0x4][0x70] ;  /* 0x01001c0000047ab9 */ /* 0x000fe20000000a00 */
[----:B------:R-:W-:Y:S02]  /*12f0*/  IMAD.U32 R10, RZ, RZ, UR6 ;  /* 0x00000006ff0a7e24 */ /* 0x000fe4000f8e00ff */
[----:B------:R-:W-:Y:S02]  /*1300*/  IMAD.U32 R6, RZ, RZ, UR4 ;  /* 0x00000004ff067e24 */ /* 0x000fe4000f8e00ff */
[----:B------:R-:W-:-:S02]  /*1310*/  IMAD.U32 R7, RZ, RZ, UR5 ;  /* 0x00000005ff077e24 */ /* 0x000fc4000f8e00ff */
[----:B------:R-:W-:Y:S02]  /*1320*/  IMAD.U32 R11, RZ, RZ, UR7 ;  /* 0x00000007ff0b7e24 */ /* 0x000fe4000f8e00ff */
[----:B------:R-:W-:Y:S02]  /*1330*/  IMAD.MOV.U32 R8, RZ, RZ, 0x1e1 ;  /* 0x000001e1ff087424 */ /* 0x000fe400078e00ff */
[----:B------:R-:W-:Y:S02]  /*1340*/  IMAD.MOV.U32 R12, RZ, RZ, 0x1 ;  /* 0x00000001ff0c7424 */ /* 0x000fe400078e00ff */
[----:B0-----:R-:W-:-:S07]  /*1350*/  IMAD.MOV.U32 R13, RZ, RZ, RZ ;  /* 0x000000ffff0d7224 */ /* 0x001fce00078e00ff */
[----:B------:R-:W-:-:S07]  /*1360*/  LEPC R20, `(.L_x_17) ;  /* 0x000000001014794e */ /* 0x000fce0000000000 */
[----:B-12--5:R-:W-:Y:S05]  /*1370*/  CALL.ABS.NOINC R14 ;  /* 0x000000000e007343 */ /* 0x026fea0003c00000 */
.L_x_17:
[----:B------:R-:W-:-:S04]  /*1380*/  LOP3.LUT R0, R19, 0x1, RZ, 0xfc, !PT ;  /* 0x0000000113007812 */ /* 0x000fc800078efcff */
[----:B------:R-:W-:-:S13]  /*1390*/  ISETP.NE.AND P0, PT, R0, 0x3, PT ;  /* 0x000000030000780c */ /* 0x000fda0003f05270 */
[----:B------:R-:W-:Y:S05]  /*13a0*/  @!P0 BRA `(.L_x_18) ;  /* 0x0000000000048947 */ /* 0x000fea0003800000 */
[----:B------:R-:W-:Y:S01]  /*13b0*/  BPT.TRAP 0x1 ;  /* 0x000000040000795c */ /* 0x000fe20000300000 */
.L_x_18:
[----:B------:R-:W3:Y:S01]  /*13c0*/  S2UR UR5, SR_CgaCtaId ;  /* 0x00000000000579c3 */ /* 0x000ee20000008800 */
[----:B------:R-:W-:Y:S01]  /*13d0*/  UMOV UR4, 0x400 ;  /* 0x0000040000047882 */ /* 0x000fe20000000000 */
[----:B------:R-:W-:Y:S02]  /*13e0*/  IMAD.U32 R0, RZ, RZ, UR38 ;  /* 0x00000026ff007e24 */ /* 0x000fe4000f8e00ff */
[----:B------:R-:W-:-:S03]  /*13f0*/  IMAD.U32 R3, RZ, RZ, UR39 ;  /* 0x00000027ff037e24 */ /* 0x000fc6000f8e00ff */
[----:B------:R-:W-:Y:S01]  /*1400*/  SHF.L.U32 R0, R0, 0x1f, RZ ;  /* 0x0000001f00007819 */ /* 0x000fe200000006ff */
[----:B---3--:R-:W-:-:S06]  /*1410*/  ULEA UR4, UR5, UR4, 0x18 ;  /* 0x0000000405047291 */ /* 0x008fcc000f8ec03f */
[----:B------:R-:W-:-:S04]  /*1420*/  IMAD.U32 R6, RZ, RZ, UR4 ;  /* 0x00000004ff067e24 */ /* 0x000fc8000f8e00ff */
[----:B------:R-:W-:-:S04]  /*1430*/  IMAD R3, R3, 0x8, R6 ;  /* 0x0000000803037824 */ /* 0x000fc800078e0206 */
[----:B------:R3:W4:Y:S01]  /*1440*/  SYNCS.PHASECHK.TRANS64.TRYWAIT P1, [R3+URZ], R0 ;  /* 0x00000000030075a7 */ /* 0x000722000802017f */
[----:B------:R-:W-:Y:S05]  /*1450*/  @!P0 BRA `(.L_x_19) ;  /* 0x0000000000048947 */ /* 0x000fea0003800000 */
[----:B------:R-:W-:Y:S01]  /*1460*/  BPT.TRAP 0x1 ;  /* 0x000000040000795c */ /* 0x000fe20000300000 */
.L_x_19:
[----:B----4-:R-:W-:Y:S05]  /*1470*/  @P1 BRA `(.L_x_20) ;  /* 0x0000000000081947 */ /* 0x010fea0003800000 */
[----:B------:R-:W4:Y:S02]  /*1480*/  SYNCS.PHASECHK.TRANS64.TRYWAIT P1, [R3+URZ], R0 ;  /* 0x00000000030075a7 */ /* 0x000f24000802017f */
[----:B----4-:R-:W-:Y:S05]  /*1490*/  @!P1 BRA `(.L_x_21) ;  /* 0x0000004000f89947 */ /* 0x010fea0003800000 */
.L_x_20:
[----:B------:R-:W-:-:S04]  /*14a0*/  UISETP.LT.AND UP0, UPT, UR40, 0x1, UPT ;  /* 0x000000012800788c */ /* 0x000fc8000bf01270 */
[----:B------:R-:W-:-:S06]  /*14b0*/  USEL UR4, UR40, 0x1, UP0 ;  /* 0x0000000128047887 */ /* 0x000fcc0008000000 */
[----:B---34-:R-:W-:Y:S01]  /*14c0*/  IMAD.U32 R0, RZ, RZ, UR4 ;  /* 0x00000004ff007e24 */ /* 0x018fe2000f8e00ff */
[----:B------:R-:W-:Y:S05]  /*14d0*/  WARPSYNC.ALL ;  /* 0x0000000000007948 */ /* 0x000fea0003800000 */
[----:B------:R-:W-:-:S04]  /*14e0*/  IADD3 R0, -R0, UR40, RZ ;  /* 0x0000002800007c10 */ /* 0x000fc8000fffe1ff */
[----:B------:R-:W-:Y:S02]  /*14f0*/  ISETP.GE.AND P1, PT, R0, 0x1, PT ;  /* 0x000000010000780c */ /* 0x000fe40003f26270 */
[----:B------:R-:W-:Y:S01]  /*1500*/  R2UR UR4, R6 ;  /* 0x00000000060472ca */ /* 0x000fe200000e0000 */
[----:B------:R-:W-:Y:S01]  /*1510*/  WARPGROUP.ARRIVE ;  /* 0x00000000000079c5 */ /* 0x000fe20000000000 */
[----:B------:R-:W-:Y:S01]  /*1520*/  UMOV UR9, 0x40000040 ;  /* 0x4000004000097882 */ /* 0x000fe20000000000 */
[----:B------:R-:W-:-:S10]  /*1530*/  UMOV UR11, 0x40000040 ;  /* 0x40000040000b7882 */ /* 0x000fd40000000000 */
[----:B------:R-:W-:-:S04]  /*1540*/  UIADD3 UR4, UR4, 0x10100, URZ ;  /* 0x0001010004047890 */ /* 0x000fc8000fffe03f */
[----:B------:R-:W-:-:S04]  /*1550*/  USHF.R.U32.HI UR4, URZ, 0x4, UR4 ;  /* 0x000000043f047899 */ /* 0x000fc80008011604 */
[----:B------:R-:W-:Y:S02]  /*1560*/  ULOP3.LUT UR5, UR4, 0x3fff, URZ, 0xc0, !UPT ;  /* 0x00003fff04057892 */ /* 0x000fe4000f8ec03f */
[----:B------:R-:W-:Y:S02]  /*1570*/  ULOP3.LUT UR4, UR41, 0x10000, URZ, 0xfc, !UPT ;  /* 0x0001000029047892 */ /* 0x000fe4000f8efc3f */
[----:B------:R-:W-:Y:S02]  /*1580*/  ULOP3.LUT UR5, UR5, 0x10000, URZ, 0xfc, !UPT ;  /* 0x0001000005057892 */ /* 0x000fe4000f8efc3f */
[----:B------:R-:W-:Y:S02]  /*1590*/  ULEA UR6, UR39, UR4, 0xa ;  /* 0x0000000427067291 */ /* 0x000fe4000f8e503f */
[----:B------:R-:W-:-:S05]  /*15a0*/  ULEA UR7, UR39, UR5, 0x9 ;  /* 0x0000000527077291 */ /* 0x000fca000f8e483f */
[----:B------:R-:W-:Y:S02]  /*15b0*/  UMOV UR8, UR6 ;  /* 0x0000000600087c82 */ /* 0x000fe40008000000 */
[----:B------:R-:W-:Y:S02]  /*15c0*/  UMOV UR10, UR7 ;  /* 0x00000007000a7c82 */ /* 0x000fe40008000000 */
[----:B------:R-:W-:Y:S01]  /*15d0*/  IGMMA.64x64x32.S8.S8 R24, gdesc[UR8], RZ, !UPT, gsb0 ;  /* 0x01e00000081879f1 */ /* 0x000fe2000c0410ff */
[----:B------:R-:W-:Y:S02]  /*15e0*/  UIADD3 UR8, UR6, 0x2, URZ ;  /* 0x0000000206087890 */ /* 0x000fe4000fffe03f */
[----:B------:R-:W-:Y:S01]  /*15f0*/  UIADD3 UR10, UR7, 0x2, URZ ;  /* 0x00000002070a7890 */ /* 0x000fe2000fffe03f */
[----:B------:R-:W-:Y:S01]  /*1600*/  UMOV UR9, 0x40000040 ;  /* 0x4000004000097882 */ /* 0x000fe20000000000 */
[----:B------:R-:W-:Y:S01]  /*1610*/  UMOV UR11, 0x40000040 ;  /* 0x40000040000b7882 */ /* 0x000fe20000000000 */
[----:B------:R-:W-:-:S02]  /*1620*/  WARPGROUP.DEPBAR.LE gsb0, 0x0 ;  /* 0x00008000000079c5 */ /* 0x000fc40000010000 */
[----:B------:R-:W-:-:S06]  /*1630*/  WARPGROUP.ARRIVE ;  /* 0x00000000000079c5 */ /* 0x000fcc0000000000 */
[----:B------:R-:W-:Y:S01]  /*1640*/  IGMMA.64x64x32.S8.S8 R24, gdesc[UR8], R24, gsb0 ;  /* 0x01e00000081879f1 */ /* 0x000fe20008041018 */
[----:B------:R-:W-:Y:S02]  /*1650*/  UIADD3 UR8, UR6, 0x4, URZ ;  /* 0x0000000406087890 */ /* 0x000fe4000fffe03f */
[----:B------:R-:W-:Y:S01]  /*1660*/  UIADD3 UR10, UR7, 0x4, URZ ;  /* 0x00000004070a7890 */ /* 0x000fe2000fffe03f */
[----:B------:R-:W-:Y:S01]  /*1670*/  UMOV UR9, 0x40000040 ;  /* 0x4000004000097882 */ /* 0x000fe20000000000 */
[----:B------:R-:W-:Y:S01]  /*1680*/  UMOV UR11, 0x40000040 ;  /* 0x40000040000b7882 */ /* 0x000fe20000000000 */
[----:B------:R-:W-:Y:S02]  /*1690*/  WARPGROUP.DEPBAR.LE gsb0, 0x0 ;  /* 0x00008000000079c5 */ /* 0x000fe40000010000 */
        /* <DEDUP_REMOVED lines=8> */
[----:B------:R-:W-:Y:S03]  /*1720*/  IGMMA.64x64x32.S8.S8 R24, gdesc[UR8], R24, gsb0 ;  /* 0x01e00000081879f1 */ /* 0x000fe60008041018 */
[----:B------:R-:W-:Y:S02]  /*1730*/  WARPGROUP.DEPBAR.LE gsb0, 0x0 ;  /* 0x00008000000079c5 */ /* 0x000fe40000010000 */
[----:B------:R-:W-:Y:S05]  /*1740*/  @!P1 BRA `(.L_x_22) ;  /* 0x0000000400249947 */ /* 0x000fea0003800000 */
[----:B------:R-:W-:Y:S02]  /*1750*/  UIADD3 UR6, UR39, 0x1, URZ ;  /* 0x0000000127067890 */ /* 0x000fe4000fffe03f */
[----:B------:R-:W-:Y:S02]  /*1760*/  IMAD.U32 R3, RZ, RZ, UR39 ;  /* 0x00000027ff037e24 */ /* 0x000fe4000f8e00ff */
[----:B------:R-:W-:-:S04]  /*1770*/  UISETP.NE.AND UP0, UPT, UR6, 0x4, UPT ;  /* 0x000000040600788c */ /* 0x000fc8000bf05270 */
[----:B------:R-:W-:Y:S02]  /*1780*/  USEL UR7, URZ, 0x1, UP0 ;  /* 0x000000013f077887 */ /* 0x000fe40008000000 */
[----:B------:R-:W-:Y:S02]  /*1790*/  USEL UR6, UR6, URZ, UP0 ;  /* 0x0000003f06067287 */ /* 0x000fe40008000000 */
[----:B------:R-:W-:-:S06]  /*17a0*/  ULOP3.LUT UR7, UR38, UR7, URZ, 0x3c, !UPT ;  /* 0x0000000726077292 */ /* 0x000fcc000f8e3c3f */
[----:B------:R-:W-:-:S07]  /*17b0*/  IMAD.U32 R7, RZ, RZ, UR7 ;  /* 0x00000007ff077e24 */ /* 0x000fce000f8e00ff */
.L_x_29:
[----:B------:R-:W-:Y:S05]  /*17c0*/  @!P0 BRA `(.L_x_23) ;  /* 0x0000000000048947 */ /* 0x000fea0003800000 */
[----:B------:R-:W-:Y:S01]  /*17d0*/  BPT.TRAP 0x1 ;  /* 0x000000040000795c */ /* 0x000fe20000300000 */
.L_x_23:
[----:B------:R-:W3:Y:S01]  /*17e0*/  S2UR UR8, SR_CgaCtaId ;  /* 0x00000000000879c3 */ /* 0x000ee20000008800 */
[----:B------:R-:W-:Y:S01]  /*17f0*/  UMOV UR7, 0x400 ;  /* 0x0000040000077882 */ /* 0x000fe20000000000 */
[----:B01----:R-:W-:Y:S01]  /*1800*/  IMAD.U32 R5, RZ, RZ, UR6 ;  /* 0x00000006ff057e24 */ /* 0x003fe2000f8e00ff */
[----:B------:R-:W-:Y:S01]  /*1810*/  SHF.L.U32 R4, R7, 0x1f, RZ ;  /* 0x0000001f07047819 */ /* 0x000fe200000006ff */
[----:B---3--:R-:W-:-:S06]  /*1820*/  ULEA UR7, UR8, UR7, 0x18 ;  /* 0x0000000708077291 */ /* 0x008fcc000f8ec03f */
[----:B------:R-:W-:-:S04]  /*1830*/  IMAD.U32 R6, RZ, RZ, UR7 ;  /* 0x00000007ff067e24 */ /* 0x000fc8000f8e00ff */
[----:B------:R-:W-:-:S04]  /*1840*/  IMAD R5, R5, 0x8, R6 ;  /* 0x0000000805057824 */ /* 0x000fc800078e0206 */
[----:B------:R0:W1:Y:S01]  /*1850*/  SYNCS.PHASECHK.TRANS64.TRYWAIT P1, [R5+URZ], R4 ;  /* 0x00000004050075a7 */ /* 0x000062000802017f */
[----:B------:R-:W-:Y:S05]  /*1860*/  @!P0 BRA `(.L_x_24) ;  /* 0x0000000000048947 */ /* 0x000fea0003800000 */
[----:B------:R-:W-:Y:S01]  /*1870*/  BPT.TRAP 0x1 ;  /* 0x000000040000795c */ /* 0x000fe20000300000 */
.L_x_24:
[----:B-1----:R-:W-:Y:S05]  /*1880*/  @P1 BRA `(.L_x_25) ;  /* 0x0000000000081947 */ /* 0x002fea0003800000 */
[----:B------:R-:W1:Y:S02]  /*1890*/  SYNCS.PHASECHK.TRANS64.TRYWAIT P1, [R5+URZ], R4 ;  /* 0x00000004050075a7 */ /* 0x000e64000802017f */
[----:B-1----:R-:W-:Y:S05]  /*18a0*/  @!P1 BRA `(.L_x_26) ;  /* 0x0000004000089947 */ /* 0x002fea0003800000 */
.L_x_25:
[----:B------:R-:W-:Y:S01]  /*18b0*/  ULEA UR7, UR6, UR4, 0xa ;  /* 0x0000000406077291 */ /* 0x000fe2000f8e503f */
[----:B------:R-:W-:Y:S01]  /*18c0*/  WARPGROUP.ARRIVE ;  /* 0x00000000000079c5 */ /* 0x000fe20000000000 */
[----:B------:R-:W-:Y:S01]  /*18d0*/  ULEA UR12, UR6, UR5, 0x9 ;  /* 0x00000005060c7291 */ /* 0x000fe2000f8e483f */
[----:B------:R-:W-:Y:S01]  /*18e0*/  UMOV UR9, 0x40000040 ;  /* 0x4000004000097882 */ /* 0x000fe20000000000 */
[----:B------:R-:W-:-:S03]  /*18f0*/  UMOV UR11, 0x40000040 ;  /* 0x40000040000b7882 */ /* 0x000fc60000000000 */
[----:B------:R-:W-:Y:S02]  /*1900*/  UMOV UR8, UR7 ;  /* 0x0000000700087c82 */ /* 0x000fe40008000000 */
[----:B------:R-:W-:Y:S02]  /*1910*/  UMOV UR10, UR12 ;  /* 0x0000000c000a7c82 */ /* 0x000fe40008000000 */
[----:B------:R-:W-:Y:S01]  /*1920*/  IGMMA.64x64x32.S8.S8 R24, gdesc[UR8], R24, gsb0 ;  /* 0x01e00000081879f1 */ /* 0x000fe20008041018 */
        /* <DEDUP_REMOVED lines=23> */
[----:B------:R-:W-:Y:S01]  /*1aa0*/  BPT.TRAP 0x1 ;  /* 0x000000040000795c */ /* 0x000fe20000300000 */
.L_x_27:
[----:B------:R-:W-:-:S13]  /*1ab0*/  ISETP.NE.AND P1, PT, R58, RZ, PT ;  /* 0x000000ff3a00720c */ /* 0x000fda0003f25270 */
[----:B01----:R-:W-:-:S04]  /*1ac0*/  @P1 IMAD R4, R3, 0x8, R6 ;  /* 0x0000000803041824 */ /* 0x003fc800078e0206 */
[----:B------:R-:W-:-:S05]  /*1ad0*/  @P1 VIADD R5, R4, 0x20 ;  /* 0x0000002004051836 */ /* 0x000fca0000000000 */
[----:B------:R-:W-:-:S04]  /*1ae0*/  @P1 PRMT R5, R22, 0x654, R5 ;  /* 0x0000065416051816 */ /* 0x000fc80000000005 */
[----:B------:R0:W-:Y:S01]  /*1af0*/  @P1 SYNCS.ARRIVE.TRANS64.RED.A1T0 RZ, [R5+URZ], RZ ;  /* 0x000000ff05ff19a7 */ /* 0x0001e2000810043f */
[----:B------:R-:W-:-:S13]  /*1b00*/  ISETP.GT.U32.AND P1, PT, R19, 0x1, PT ;  /* 0x000000011300780c */ /* 0x000fda0003f24070 */
[----:B0-----:R-:W-:Y:S05]  /*1b10*/  @P1 BRA `(.L_x_28) ;  /* 0x0000000000041947 */ /* 0x001fea0003800000 */
[----:B------:R-:W-:Y:S01]  /*1b20*/  BPT.TRAP 0x1 ;  /* 0x000000040000795c */ /* 0x000fe20000300000 */
.L_x_28:
[----:B------:R-:W-:Y:S01]  /*1b30*/  UIADD3 UR6, UR6, 0x1, URZ ;  /* 0x0000000106067890 */ /* 0x000fe2000fffe03f */
[C---:B------:R-:W-:Y:S01]  /*1b40*/  ISETP.GT.AND P2, PT, R0.reuse, 0x1, PT ;  /* 0x000000010000780c */ /* 0x040fe20003f44270 */
[----:B------:R-:W-:Y:S02]  /*1b50*/  VIADD R3, R3, 0x1 ;  /* 0x0000000103037836 */ /* 0x000fe40000000000 */
[----:B------:R-:W-:Y:S01]  /*1b60*/  UISETP.NE.AND UP0, UPT, UR6, 0x4, UPT ;  /* 0x000000040600788c */ /* 0x000fe2000bf05270 */
[----:B------:R-:W-:Y:S02]  /*1b70*/  VIADD R0, R0, 0xffffffff ;  /* 0xffffffff00007836 */ /* 0x000fe40000000000 */
[C---:B------:R-:W-:Y:S01]  /*1b80*/  ISETP.NE.AND P1, PT, R3.reuse, 0x4, PT ;  /* 0x000000040300780c */ /* 0x040fe20003f25270 */
[----:B------:R-:W-:Y:S02]  /*1b90*/  USEL UR7, URZ, 0x1, UP0 ;  /* 0x000000013f077887 */ /* 0x000fe40008000000 */
[----:B------:R-:W-:Y:S01]  /*1ba0*/  USEL UR6, UR6, URZ, UP0 ;  /* 0x0000003f06067287 */ /* 0x000fe20008000000 */
[----:B------:R-:W-:-:S03]  /*1bb0*/  SEL R3, R3, RZ, P1 ;  /* 0x000000ff03037207 */ /* 0x000fc60000800000 */
[----:B------:R-:W-:Y:S01]  /*1bc0*/  LOP3.LUT R7, R7, UR7, RZ, 0x3c, !PT ;  /* 0x0000000707077c12 */ /* 0x000fe2000f8e3cff */
[----:B------:R-:W-:Y:S07]  /*1bd0*/  @P2 BRA `(.L_x_29) ;  /* 0xfffffff800f82947 */ /* 0x000fee000383ffff */
.L_x_22:
[----:B------:R-:W3:Y:S02]  /*1be0*/  LDC R0, c[0x0][0x28c] ;  /* 0x0000a300ff007b82 */ /* 0x000ee40000000800 */
[----:B---3--:R-:W-:-:S13]  /*1bf0*/  ISETP.GE.AND P1, PT, R0, 0x1, PT ;  /* 0x000000010000780c */ /* 0x008fda0003f26270 */
[----:B------:R-:W-:Y:S05]  /*1c00*/  @!P1 BRA `(.L_x_30) ;  /* 0x0000000000409947 */ /* 0x000fea0003800000 */
[----:B------:R-:W-:Y:S05]  /*1c10*/  @!P0 BRA `(.L_x_31) ;  /* 0x0000000000048947 */ /* 0x000fea0003800000 */
[----:B------:R-:W-:Y:S01]  /*1c20*/  BPT.TRAP 0x1 ;  /* 0x000000040000795c */ /* 0x000fe20000300000 */
.L_x_31:
[----:B------:R-:W-:Y:S01]  /*1c30*/  ISETP.NE.AND P0, PT, R58, RZ, PT ;  /* 0x000000ff3a00720c */ /* 0x000fe20003f05270 */
[----:B------:R-:W-:-:S12]  /*1c40*/  UISETP.LT.AND UP1, UPT, UR40, 0x1, UPT ;  /* 0x000000012800788c */ /* 0x000fd8000bf21270 */
[----:B------:R-:W-:-:S05]  /*1c50*/  VOTEU.ANY UP0, P0 ;  /* 0x00000000003f7886 */ /* 0x000fca0000000100 */
[----:B------:R-:W-:-:S04]  /*1c60*/  @UP0 USEL UR4, UR40, 0x1, UP1 ;  /* 0x0000000128040887 */ /* 0x000fc80008800000 */
[----:B------:R-:W-:-:S06]  /*1c70*/  @UP0 UIADD3 UR4, UR39, UR40, -UR4 ;  /* 0x0000002827040290 */ /* 0x000fcc000fffe804 */
[----:B------:R-:W-:-:S04]  /*1c80*/  IMAD.U32 R0, RZ, RZ, UR4 ;  /* 0x00000004ff007e24 */ /* 0x000fc8000f8e00ff */
[----:B------:R-:W-:-:S05]  /*1c90*/  @P0 IMAD.SHL.U32 R0, R0, 0x8, RZ ;  /* 0x0000000800000824 */ /* 0x000fca00078e00ff */
[----:B------:R-:W-:-:S04]  /*1ca0*/  @P0 LOP3.LUT R0, R0, 0x18, RZ, 0xc0, !PT ;  /* 0x0000001800000812 */ /* 0x000fc800078ec0ff */
[----:B------:R-:W-:-:S04]  /*1cb0*/  @P0 IADD3 R3, R6, 0x20, R0 ;  /* 0x0000002006030810 */ /* 0x000fc80007ffe000 */
[----:B------:R-:W-:-:S04]  /*1cc0*/  @P0 PRMT R3, R22, 0x654, R3 ;  /* 0x0000065416030816 */ /* 0x000fc80000000003 */
[----:B------:R3:W-:Y:S01]  /*1cd0*/  @P0 SYNCS.ARRIVE.TRANS64.RED.A1T0 RZ, [R3+URZ], RZ ;  /* 0x000000ff03ff09a7 */ /* 0x0007e2000810043f */
[----:B------:R-:W-:-:S13]  /*1ce0*/  ISETP.GT.U32.AND P0, PT, R19, 0x1, PT ;  /* 0x000000011300780c */ /* 0x000fda0003f04070 */
[----:B---3--:R-:W-:Y:S05]  /*1cf0*/  @P0 BRA `(.L_x_30) ;  /* 0x0000000000040947 */ /* 0x008fea0003800000 */
[----:B------:R-:W-:Y:S01]  /*1d00*/  BPT.TRAP 0x1 ;  /* 0x000000040000795c */ /* 0x000fe20000300000 */
.L_x_30:
[----:B------:R-:W3:Y:S01]  /*1d10*/  LDC R8, c[0x0][0x288] ;  /* 0x0000a200ff087b82 */ /* 0x000ee20000000800 */
[--C-:B------:R-:W-:Y:S01]  /*1d20*/  SHF.R.U32.HI R0, RZ, 0x2, R18.reuse ;  /* 0x00000002ff007819 */ /* 0x100fe20000011612 */
[----:B------:R-:W-:Y:S01]  /*1d30*/  UIADD3 UR39, UR40, UR39, URZ ;  /* 0x0000002728277290 */ /* 0x000fe2000fffe03f */
[----:B01----:R-:W-:Y:S01]  /*1d40*/  SHF.R.U32.HI R5, RZ, 0x7, R18 ;  /* 0x00000007ff057819 */ /* 0x003fe20000011612 */
[----:B------:R-:W-:Y:S01]  /*1d50*/  IMAD.SHL.U32 R7, R60, 0x40, RZ ;  /* 0x000000403c077824 */ /* 0x000fe200078e00ff */
[----:B------:R-:W-:Y:S01]  /*1d60*/  LOP3.LUT R3, R0, 0x7, RZ, 0xc0, !PT ;  /* 0x0000000700037812 */ /* 0x000fe200078ec0ff */
[----:B------:R-:W-:Y:S01]  /*1d70*/  USHF.R.U32.HI UR4, URZ, 0x2, UR39 ;  /* 0x000000023f047899 */ /* 0x000fe20008011627 */
[----:B------:R-:W-:Y:S01]  /*1d80*/  LOP3.LUT R4, R18, 0x60, RZ, 0xc0, !PT ;  /* 0x0000006012047812 */ /* 0x000fe200078ec0ff */
[----:B------:R-:W-:Y:S01]  /*1d90*/  IMAD.SHL.U32 R11, R59, 0x80, RZ ;  /* 0x000000803b0b7824 */ /* 0x000fe200078e00ff */
[----:B------:R-:W-:Y:S01]  /*1da0*/  LOP3.LUT R0, R5, 0x1, RZ, 0xc0, !PT ;  /* 0x0000000105007812 */ /* 0x000fe200078ec0ff */
[----:B------:R-:W-:Y:S01]  /*1db0*/  ULOP3.LUT UR4, UR4, 0x1, URZ, 0xc0, !UPT ;  /* 0x0000000104047892 */ /* 0x000fe2000f8ec03f */
[----:B------:R-:W-:Y:S01]  /*1dc0*/  SHF.R.U32.HI R6, RZ, 0x1, R4 ;  /* 0x00000001ff067819 */ /* 0x000fe20000011604 */
[----:B------:R-:W-:Y:S01]  /*1dd0*/  ULDC UR8, c[0x0][0x284] ;  /* 0x0000a10000087ab9 */ /* 0x000fe20000000800 */
[----:B------:R-:W-:Y:S01]  /*1de0*/  UISETP.GT.U32.AND UP1, UPT, UR39, 0x3, UPT ;  /* 0x000000032700788c */ /* 0x000fe2000bf24070 */
[----:B------:R-:W-:Y:S01]  /*1df0*/  IMAD.SHL.U32 R4, R0, 0x40, RZ ;  /* 0x0000004000047824 */ /* 0x000fe200078e00ff */
[----:B------:R-:W-:Y:S01]  /*1e00*/  IADD3 R5, RZ, -R6, -R3 ;  /* 0x80000006ff057210 */ /* 0x000fe20007ffe803 */
[----:B------:R-:W-:Y:S01]  /*1e10*/  UISETP.NE.U32.AND UP0, UPT, UR4, 0x1, UPT ;  /* 0x000000010400788c */ /* 0x000fe2000bf05070 */
[----:B------:R-:W-:Y:S01]  /*1e20*/  SHF.R.S32.HI R14, RZ, 0x1f, R61 ;  /* 0x0000001fff0e7819 */ /* 0x000fe2000001143d */
[----:B------:R-:W-:Y:S01]  /*1e30*/  ULDC.64 UR6, c[0x0][0x5d0] ;  /* 0x0001740000067ab9 */ /* 0x000fe20000000a00 */
[----:B------:R-:W-:Y:S01]  /*1e40*/  LOP3.LUT R3, R4, 0x40, R3, 0xe2, !PT ;  /* 0x0000004004037812 */ /* 0x000fe200078ee203 */
[----:B------:R-:W-:Y:S01]  /*1e50*/  UISETP.LT.U32.AND UP1, UPT, UR40, 0x4, UP1 ;  /* 0x000000042800788c */ /* 0x000fe20008f21070 */
[----:B------:R-:W-:Y:S01]  /*1e60*/  LOP3.LUT R4, R18, 0x3, RZ, 0xc0, !PT ;  /* 0x0000000312047812 */ /* 0x000fe200078ec0ff */
[----:B------:R-:W-:Y:S01]  /*1e70*/  UISETP.GT.U32.AND UP0, UPT, UR40, 0x3, !UP0 ;  /* 0x000000032800788c */ /* 0x000fe2000c704070 */
[----:B------:R-:W-:Y:S01]  /*1e80*/  IMAD R0, R0, -0x40, R5 ;  /* 0xffffffc000007824 */ /* 0x000fe200078e0205 */
[----:B---3--:R-:W-:Y:S01]  /*1e90*/  ISETP.GE.AND P0, PT, R7, R8, PT ;  /* 0x000000080700720c */ /* 0x008fe20003f06270 */
[----:B------:R-:W-:Y:S01]  /*1ea0*/  USEL UR5, URZ, 0x1, !UP1 ;  /* 0x000000013f057887 */ /* 0x000fe2000c800000 */
[----:B------:R-:W-:Y:S01]  /*1eb0*/  IMAD R10, R4, -0x2, R8 ;  /* 0xfffffffe040a7824 */ /* 0x000fe200078e0208 */
[----:B------:R-:W-:Y:S01]  /*1ec0*/  USEL UR4, URZ, 0x1, !UP0 ;  /* 0x000000013f047887 */ /* 0x000fe2000c000000 */
[----:B------:R-:W-:Y:S01]  /*1ed0*/  IMAD.SHL.U32 R8, R18, 0x2, RZ ;  /* 0x0000000212087824 */ /* 0x000fe200078e00ff */
[----:B------:R-:W-:Y:S01]  /*1ee0*/  ISETP.GE.OR P0, PT, R11, UR8, P0 ;  /* 0x000000080b007c0c */ /* 0x000fe20008706670 */
[----:B------:R-:W-:Y:S01]  /*1ef0*/  IMAD R4, R14, UR6, RZ ;  /* 0x000000060e047c24 */ /* 0x000fe2000f8e02ff */
[----:B------:R-:W-:Y:S01]  /*1f00*/  ULOP3.LUT UR39, UR39, 0x3, URZ, 0xc0, !UPT ;  /* 0x0000000327277892 */ /* 0x000fe2000f8ec03f */
[----:B------:R-:W-:Y:S01]  /*1f10*/  IMAD.WIDE R12, R59, 0x80, RZ ;  /* 0x000000803b0c7825 */ /* 0x000fe200078e02ff */
[----:B------:R-:W-:Y:S01]  /*1f20*/  LOP3.LUT R8, R7, 0x6, R8, 0xf8, !PT ;  /* 0x0000000607087812 */ /* 0x000fe200078ef808 */
[----:B------:R-:W-:Y:S01]  /*1f30*/  ULOP3.LUT UR38, UR4, UR38, UR5, 0x96, !UPT ;  /* 0x0000002604267292 */ /* 0x000fe2000f8e9605 */
[----:B------:R-:W-:Y:S01]  /*1f40*/  IADD3 R60, -R11, UR8, R0 ;  /* 0x000000080b3c7c10 */ /* 0x000fe2000fffe100 */
[----:B------:R-:W-:Y:S01]  /*1f50*/  IMAD R15, R61, UR7, R4 ;  /* 0x000000073d0f7c24 */ /* 0x000fe2000f8e0204 */
[----:B------:R-:W-:Y:S01]  /*1f60*/  SHF.R.S32.HI R9, RZ, 0x1f, R8 ;  /* 0x0000001fff097819 */ /* 0x000fe20000011408 */
[----:B------:R-:W-:Y:S01]  /*1f70*/  IMAD.IADD R64, R10, 0x1, -R7 ;  /* 0x000000010a407824 */ /* 0x000fe200078e0a07 */
[----:B------:R-:W-:Y:S01]  /*1f80*/  LOP3.LUT R65, R12, R3, R6, 0xfe, !PT ;  /* 0x000000030c417212 */ /* 0x000fe200078efe06 */
[----:B------:R-:W-:-:S02]  /*1f90*/  IMAD.MOV.U32 R59, RZ, RZ, -0x1 ;  /* 0xffffffffff3b7424 */ /* 0x000fc400078e00ff */
[----:B------:R-:W-:-:S04]  /*1fa0*/  IMAD.WIDE.U32 R4, R61, UR6, R8 ;  /* 0x000000063d047c25 */ /* 0x000fc8000f8e0008 */
[----:B------:R-:W-:Y:S01]  /*1fb0*/  IMAD.IADD R5, R5, 0x1, R15 ;  /* 0x0000000105057824 */ /* 0x000fe200078e020f */
[----:B------:R-:W-:Y:S06]  /*1fc0*/  @P0 BRA `(.L_x_32) ;  /* 0x0000001c00140947 */ /* 0x000fec0003800000 */
[----:B------:R-:W0:Y:S01]  /*1fd0*/  LDC.64 R10, c[0x0][0x5c8] ;  /* 0x00017200ff0a7b82 */ /* 0x000e220000000a00 */
[----:B------:R-:W-:Y:S01]  /*1fe0*/  ULDC.64 UR4, c[0x0][0x5c0] ;  /* 0x0001700000047ab9 */ /* 0x000fe20000000a00 */
[----:B------:R-:W-:Y:S01]  /*1ff0*/  BSSY B0, `(.L_x_32) ;  /* 0x00001c2000007945 */ /* 0x000fe20003800000 */
[-C--:B0-----:R-:W-:Y:S02]  /*2000*/  IMAD R0, R13, R10.reuse, RZ ;  /* 0x0000000a0d007224 */ /* 0x081fe400078e02ff */
[----:B------:R-:W-:-:S04]  /*2010*/  IMAD.WIDE.U32 R4, R65, R10, R4 ;  /* 0x0000000a41047225 */ /* 0x000fc800078e0004 */
[----:B------:R-:W-:Y:S01]  /*2020*/  IMAD R3, R65, R11, R0 ;  /* 0x0000000b41037224 */ /* 0x000fe200078e0200 */
[----:B------:R-:W-:-:S03]  /*2030*/  IADD3 R6, P0, R4, UR4, RZ ;  /* 0x0000000404067c10 */ /* 0x000fc6000ff1e0ff */
[----:B------:R-:W-:Y:S01]  /*2040*/  IMAD.IADD R3, R5, 0x1, R3 ;  /* 0x0000000105037824 */ /* 0x000fe200078e0203 */
[----:B------:R-:W-:-:S04]  /*2050*/  LEA R4, P1, R10, R6, 0x3 ;  /* 0x000000060a047211 */ /* 0x000fc800078218ff */
[----:B------:R-:W-:Y:S02]  /*2060*/  IADD3.X R7, R3, UR5, RZ, P0, !PT ;  /* 0x0000000503077c10 */ /* 0x000fe400087fe4ff */
[----:B-----5:R-:W-:Y:S02]  /*2070*/  ISETP.NE.AND P0, PT, R56, RZ, PT ;  /* 0x000000ff3800720c */ /* 0x020fe40003f05270 */
[----:B------:R-:W-:-:S11]  /*2080*/  LEA.HI.X R5, R10, R7, R11, 0x3, P1 ;  /* 0x000000070a057211 */ /* 0x000fd600008f1c0b */
[----:B------:R-:W-:Y:S05]  /*2090*/  @!P0 BRA `(.L_x_33) ;  /* 0x00000014001c8947 */ /* 0x000fea0003800000 */
[----:B------:R-:W0:Y:S01]  /*20a0*/  LDC.64 R20, c[0x0][0x5b0] ;  /* 0x00016c00ff147b82 */ /* 0x000e220000000a00 */
[----:B------:R-:W-:Y:S01]  /*20b0*/  ULDC.64 UR4, c[0x0][0x5b8] ;  /* 0x00016e0000047ab9 */ /* 0x000fe20000000a00 */
[----:B------:R-:W-:Y:S01]  /*20c0*/  ISETP.GE.AND P1, PT, R64, 0x1, PT ;  /* 0x000000014000780c */ /* 0x000fe20003f26270 */
[----:B------:R-:W-:Y:S01]  /*20d0*/  IMAD R0, R14, UR4, RZ ;  /* 0x000000040e007c24 */ /* 0x000fe2000f8e02ff */
[----:B------:R-:W-:Y:S01]  /*20e0*/  BSSY B1, `(.L_x_34) ;  /* 0x0000010000017945 */ /* 0x000fe20003800000 */
[C---:B------:R-:W-:Y:S01]  /*20f0*/  IMAD.WIDE.U32 R14, R61.reuse, UR4, R8 ;  /* 0x000000043d0e7c25 */ /* 0x040fe2000f8e0008 */
[----:B------:R-:W-:Y:S02]  /*2100*/  ISETP.LT.OR P2, PT, R60, 0x1, !P1 ;  /* 0x000000013c00780c */ /* 0x000fe40004f41670 */
[----:B------:R-:W1:Y:S01]  /*2110*/  LDC.64 R62, c[0x0][0x5a8] ;  /* 0x00016a00ff3e7b82 */ /* 0x000e620000000a00 */
[----:B------:R-:W-:Y:S02]  /*2120*/  IMAD R11, R61, UR5, R0 ;  /* 0x000000053d0b7c24 */ /* 0x000fe4000f8e0200 */
[----:B------:R-:W-:-:S02]  /*2130*/  IMAD.MOV.U32 R10, RZ, RZ, R14 ;  /* 0x000000ffff0a7224 */ /* 0x000fc400078e000e */
[----:B------:R-:W-:Y:S02]  /*2140*/  IMAD.IADD R11, R15, 0x1, R11 ;  /* 0x000000010f0b7824 */ /* 0x000fe400078e020b */
[-C--:B0-----:R-:W-:Y:S01]  /*2150*/  IMAD R12, R13, R20.reuse, RZ ;  /* 0x000000140d0c7224 */ /* 0x081fe200078e02ff */
[----:B------:R-:W-:Y:S01]  /*2160*/  SHF.L.U64.HI R13, R20, 0x3, R21 ;  /* 0x00000003140d7819 */ /* 0x000fe20000010215 */
[----:B------:R-:W-:-:S04]  /*2170*/  IMAD.WIDE.U32 R8, R65, R20, R10 ;  /* 0x0000001441087225 */ /* 0x000fc800078e000a */
[----:B------:R-:W-:Y:S01]  /*2180*/  IMAD R3, R65, R21, R12 ;  /* 0x0000001541037224 */ /* 0x000fe200078e020c */
[----:B-1----:R-:W-:Y:S01]  /*2190*/  IADD3 R8, P0, R8, R62, RZ ;  /* 0x0000003e08087210 */ /* 0x002fe20007f1e0ff */
[----:B------:R-:W-:-:S03]  /*21a0*/  IMAD.SHL.U32 R12, R20, 0x8, RZ ;  /* 0x00000008140c7824 */ /* 0x000fc600078e00ff */
[----:B------:R-:W-:Y:S01]  /*21b0*/  IADD3.X R9, R63, R9, R3, P0, !PT ;  /* 0x000000093f097210 */ /* 0x000fe200007fe403 */
[----:B------:R-:W-:Y:S08]  /*21c0*/  @P2 BRA `(.L_x_35) ;  /* 0x0000000000042947 */ /* 0x000ff00003800000 */
[----:B--2---:R0:W5:Y:S02]  /*21d0*/  LDG.E.U8 R57, desc[UR36][R8.64] ;  /* 0x0000002408397981 */ /* 0x004164000c1e1100 */
.L_x_35:
[----:B------:R-:W-:Y:S05]  /*21e0*/  BSYNC B1 ;  /* 0x0000000000017941 */ /* 0x000fea0003800000 */
.L_x_34:
[----:B-----5:R-:W-:Y:S01]  /*21f0*/  LOP3.LUT R0, R57, 0xffff, RZ, 0xc0, !PT ;  /* 0x0000ffff39007812 */ /* 0x020fe200078ec0ff */
[----:B------:R-:W-:Y:S01]  /*2200*/  IMAD.WIDE.U32 R12, R65, R20, R12 ;  /* 0x00000014410c7225 */ /* 0x000fe200078e000c */
[----:B------:R-:W-:Y:S01]  /*2210*/  ISETP.GE.AND P0, PT, R64, 0x2, PT ;  /* 0x000000024000780c */ /* 0x000fe20003f06270 */
[----:B------:R-:W-:Y:S01]  /*2220*/  BSSY B1, `(.L_x_36) ;  /* 0x000000f000017945 */ /* 0x000fe20003800000 */
[----:B------:R-:W-:Y:S01]  /*2230*/  PRMT R15, R0, 0x8880, RZ ;  /* 0x00008880000f7816 */ /* 0x000fe200000000ff */
[----:B------:R-:W-:Y:S01]  /*2240*/  IMAD.IADD R0, R3, 0x1, R13 ;  /* 0x0000000103007824 */ /* 0x000fe200078e020d */
[----:B------:R-:W-:Y:S02]  /*2250*/  IADD3 R10, P3, P4, R14, R62, R12 ;  /* 0x0000003e0e0a7210 */ /* 0x000fe40007c7e00c */
[----:B------:R-:W-:Y:S01]  /*2260*/  ISETP.LT.OR P1, PT, R60, 0x9, !P1 ;  /* 0x000000093c00780c */ /* 0x000fe20004f21670 */
[----:B------:R-:W-:Y:S01]  /*2270*/  IMAD.MOV.U32 R3, RZ, RZ, R15 ;  /* 0x000000ffff037224 */ /* 0x000fe200078e000f */
[----:B------:R-:W-:-:S02]  /*2280*/  IADD3.X R11, R11, R63, R0, P3, P4 ;  /* 0x0000003f0b0b7210 */ /* 0x000fc40001fe8400 */
[----:B------:R-:W-:Y:S01]  /*2290*/  ISETP.LT.OR P3, PT, R60, 0x1, !P0 ;  /* 0x000000013c00780c */ /* 0x000fe20004761670 */
[----:B------:R-:W-:-:S04]  /*22a0*/  IMAD R0, R3, R56, RZ ;  /* 0x0000003803007224 */ /* 0x000fc800078e02ff */
[----:B------:R-:W-:-:S05]  /*22b0*/  @!P2 IMAD R3, R24, R23, R0 ;  /* 0x000000171803a224 */ /* 0x000fca00078e0200 */
[----:B------:R1:W-:Y:S03]  /*22c0*/  @!P2 STG.E.U8 desc[UR36][R6.64], R3 ;  /* 0x000000030600a986 */ /* 0x0003e6000c101124 */
[----:B------:R-:W-:Y:S05]  /*22d0*/  @P3 BRA `(.L_x_37) ;  /* 0x00000000000c3947 */ /* 0x000fea0003800000 */
[----:B--2---:R-:W1:Y:S02]  /*22e0*/  LDG.E.U8 R57, desc[UR36][R8.64+0x1] ;  /* 0x0000012408397981 */ /* 0x004e64000c1e1100 */
[----:B-1----:R-:W-:-:S05]  /*22f0*/  PRMT R3, R57, 0x8880, RZ ;  /* 0x0000888039037816 */ /* 0x002fca00000000ff */
[----:B------:R-:W-:-:S07]  /*2300*/  IMAD R0, R3, R56, RZ ;  /* 0x0000003803007224 */ /* 0x000fce00078e02ff */
.L_x_37:
[----:B------:R-:W-:Y:S05]  /*2310*/  BSYNC B1 ;  /* 0x0000000000017941 */ /* 0x000fea0003800000 */
.L_x_36:
[----:B------:R-:W-:Y:S01]  /*2320*/  @!P3 IMAD R25, R25, R23, R0 ;  /* 0x000000171919b224 */ /* 0x000fe200078e0200 */
[----:B------:R-:W-:Y:S04]  /*2330*/  BSSY B1, `(.L_x_38) ;  /* 0x0000006000017945 */ /* 0x000fe80003800000 */
[----:B------:R3:W-:Y:S01]  /*2340*/  @!P3 STG.E.U8 desc[UR36][R6.64+0x1], R25 ;  /* 0x000001190600b986 */ /* 0x0007e2000c101124 */
[----:B------:R-:W-:Y:S05]  /*2350*/  @P1 BRA `(.L_x_39) ;  /* 0x00000000000c1947 */ /* 0x000fea0003800000 */
[----:B--2---:R-:W1:Y:S02]  /*2360*/  LDG.E.U8 R57, desc[UR36][R10.64] ;  /* 0x000000240a397981 */ /* 0x004e64000c1e1100 */
[----:B-1----:R-:W-:-:S05]  /*2370*/  PRMT R3, R57, 0x8880, RZ ;  /* 0x0000888039037816 */ /* 0x002fca00000000ff */
[----:B------:R-:W-:-:S07]  /*2380*/  IMAD R0, R3, R56, RZ ;  /* 0x0000003803007224 */ /* 0x000fce00078e02ff */
.L_x_39:
[----:B------:R-:W-:Y:S05]  /*2390*/  BSYNC B1 ;  /* 0x0000000000017941 */ /* 0x000fea0003800000 */
.L_x_38:
[----:B------:R-:W-:Y:S01]  /*23a0*/  ISETP.LT.OR P0, PT, R60, 0x9, !P0 ;  /* 0x000000093c00780c */ /* 0x000fe20004701670 */
[----:B-1----:R-:W-:Y:S01]  /*23b0*/  @!P1 IMAD R3, R26, R23, R0 ;  /* 0x000000171a039224 */ /* 0x002fe200078e0200 */
[C---:B------:R-:W-:Y:S01]  /*23c0*/  ISETP.GE.AND P3, PT, R64.reuse, 0x9, PT ;  /* 0x000000094000780c */ /* 0x040fe20003f66270 */
[----:B------:R-:W-:Y:S01]  /*23d0*/  BSSY B1, `(.L_x_40) ;  /* 0x000000a000017945 */ /* 0x000fe20003800000 */
[----:B------:R-:W-:Y:S02]  /*23e0*/  ISETP.GE.AND P2, PT, R64, 0xa, PT ;  /* 0x0000000a4000780c */ /* 0x000fe40003f46270 */
[----:B------:R1:W-:Y:S01]  /*23f0*/  @!P1 STG.E.U8 desc[UR36][R4.64], R3 ;  /* 0x0000000304009986 */ /* 0x0003e2000c101124 */
[C---:B------:R-:W-:Y:S02]  /*2400*/  ISETP.LT.OR P4, PT, R60.reuse, 0x1, !P3 ;  /* 0x000000013c00780c */ /* 0x040fe40005f81670 */
[C---:B------:R-:W-:Y:S02]  /*2410*/  ISETP.LT.OR P1, PT, R60.reuse, 0x1, !P2 ;  /* 0x000000013c00780c */ /* 0x040fe40005721670 */
[----:B------:R-:W-:-:S02]  /*2420*/  ISETP.LT.OR P3, PT, R60, 0x9, !P3 ;  /* 0x000000093c00780c */ /* 0x000fc40005f61670 */
[----:B------:R-:W-:Y:S11]  /*2430*/  @P0 BRA `(.L_x_41) ;  /* 0x00000000000c0947 */ /* 0x000ff60003800000 */
[----:B--2---:R-:W1:Y:S02]  /*2440*/  LDG.E.U8 R57, desc[UR36][R10.64+0x1] ;  /* 0x000001240a397981 */ /* 0x004e64000c1e1100 */
[----:B-1----:R-:W-:-:S05]  /*2450*/  PRMT R3, R57, 0x8880, RZ ;  /* 0x0000888039037816 */ /* 0x002fca00000000ff */
[----:B------:R-:W-:-:S07]  /*2460*/  IMAD R0, R3, R56, RZ ;  /* 0x0000003803007224 */ /* 0x000fce00078e02ff */
.L_x_41:
[----:B------:R-:W-:Y:S05]  /*2470*/  BSYNC B1 ;  /* 0x0000000000017941 */ /* 0x000fea0003800000 */
.L_x_40:
[----:B------:R-:W-:Y:S01]  /*2480*/  @!P0 IMAD R27, R27, R23, R0 ;  /* 0x000000171b1b8224 */ /* 0x000fe200078e0200 */
[----:B------:R-:W-:Y:S04]  /*2490*/  BSSY B1, `(.L_x_42) ;  /* 0x0000006000017945 */ /* 0x000fe80003800000 */
[----:B------:R4:W-:Y:S01]  /*24a0*/  @!P0 STG.E.U8 desc[UR36][R4.64+0x1], R27 ;  /* 0x0000011b04008986 */ /* 0x0009e2000c101124 */
[----:B------:R-:W-:Y:S05]  /*24b0*/  @P4 BRA `(.L_x_43) ;  /* 0x00000000000c4947 */ /* 0x000fea0003800000 */
[----:B--2---:R-:W1:Y:S02]  /*24c0*/  LDG.E.U8 R57, desc[UR36][R8.64+0x8] ;  /* 0x0000082408397981 */ /* 0x004e64000c1e1100 */
[----:B-1----:R-:W-:-:S05]  /*24d0*/  PRMT R3, R57, 0x8880, RZ ;  /* 0x0000888039037816 */ /* 0x002fca00000000ff */
[----:B------:R-:W-:-:S07]  /*24e0*/  IMAD R0, R3, R56, RZ ;  /* 0x0000003803007224 */ /* 0x000fce00078e02ff */
.L_x_43:
[----:B------:R-:W-:Y:S05]  /*24f0*/  BSYNC B1 ;  /* 0x0000000000017941 */ /* 0x000fea0003800000 */
.L_x_42:
[----:B-1----:R-:W-:Y:S01]  /*2500*/  @!P4 IMAD R3, R28, R23, R0 ;  /* 0x000000171c03c224 */ /* 0x002fe200078e0200 */
[----:B------:R-:W-:Y:S04]  /*2510*/  BSSY B1, `(.L_x_44) ;  /* 0x0000006000017945 */ /* 0x000fe80003800000 */
[----:B------:R1:W-:Y:S01]  /*2520*/  @!P4 STG.E.U8 desc[UR36][R6.64+0x8], R3 ;  /* 0x000008030600c986 */ /* 0x0003e2000c101124 */
[----:B------:R-:W-:Y:S05]  /*2530*/  @P1 BRA `(.L_x_45) ;  /* 0x00000000000c1947 */ /* 0x000fea0003800000 */
[----:B--2---:R-:W1:Y:S02]  /*2540*/  LDG.E.U8 R57, desc[UR36][R8.64+0x9] ;  /* 0x0000092408397981 */ /* 0x004e64000c1e1100 */
[----:B-1----:R-:W-:-:S05]  /*2550*/  PRMT R3, R57, 0x8880, RZ ;  /* 0x0000888039037816 */ /* 0x002fca00000000ff */
[----:B------:R-:W-:-:S07]  /*2560*/  IMAD R0, R3, R56, RZ ;  /* 0x0000003803007224 */ /* 0x000fce00078e02ff */
.L_x_45:
[----:B------:R-:W-:Y:S05]  /*2570*/  BSYNC B1 ;  /* 0x0000000000017941 */ /* 0x000fea0003800000 */
.L_x_44:
[----:B------:R-:W-:Y:S01]  /*2580*/  @!P1 IMAD R29, R29, R23, R0 ;  /* 0x000000171d1d9224 */ /* 0x000fe200078e0200 */
[----:B------:R-:W-:Y:S04]  /*2590*/  BSSY B1, `(.L_x_46) ;  /* 0x0000006000017945 */ /* 0x000fe80003800000 */
[----:B------:R0:W-:Y:S01]  /*25a0*/  @!P1 STG.E.U8 desc[UR36][R6.64+0x9], R29 ;  /* 0x0000091d06009986 */ /* 0x0001e2000c101124 */
[----:B------:R-:W-:Y:S05]  /*25b0*/  @P3 BRA `(.L_x_47) ;  /* 0x00000000000c3947 */ /* 0x000fea0003800000 */
[----:B--2---:R-:W1:Y:S02]  /*25c0*/  LDG.E.U8 R57, desc[UR36][R10.64+0x8] ;  /* 0x000008240a397981 */ /* 0x004e64000c1e1100 */
[----:B-1----:R-:W-:-:S05]  /*25d0*/  PRMT R3, R57, 0x8880, RZ ;  /* 0x0000888039037816 */ /* 0x002fca00000000ff */
[----:B------:R-:W-:-:S07]  /*25e0*/  IMAD R0, R3, R56, RZ ;  /* 0x0000003803007224 */ /* 0x000fce00078e02ff */
.L_x_47:
[----:B------:R-:W-:Y:S05]  /*25f0*/  BSYNC B1 ;  /* 0x0000000000017941 */ /* 0x000fea0003800000 */
.L_x_46:
        /* <DEDUP_REMOVED lines=13> */
.L_x_49:
[----:B------:R-:W-:Y:S05]  /*26d0*/  BSYNC B1 ;  /* 0x0000000000017941 */ /* 0x000fea0003800000 */
.L_x_48:
[----:B------:R-:W-:Y:S01]  /*26e0*/  @!P2 IMAD R31, R31, R23, R0 ;  /* 0x000000171f1fa224 */ /* 0x000fe200078e0200 */
[----:B------:R-:W-:Y:S04]  /*26f0*/  BSSY B1, `(.L_x_50) ;  /* 0x0000006000017945 */ /* 0x000fe80003800000 */
[----:B------:R0:W-:Y:S01]  /*2700*/  @!P2 STG.E.U8 desc[UR36][R4.64+0x9], R31 ;  /* 0x0000091f0400a986 */ /* 0x0001e2000c101124 */
[----:B------:R-:W-:Y:S05]  /*2710*/  @P4 BRA `(.L_x_51) ;  /* 0x00000000000c4947 */ /* 0x000fea0003800000 */
[----:B--2---:R-:W1:Y:S02]  /*2720*/  LDG.E.U8 R57, desc[UR36][R8.64+0x10] ;  /* 0x0000102408397981 */ /* 0x004e64000c1e1100 */
[----:B-1----:R-:W-:-:S05]  /*2730*/  PRMT R3, R57, 0x8880, RZ ;  /* 0x0000888039037816 */ /* 0x002fca00000000ff */
[----:B------:R-:W-:-:S07]  /*2740*/  IMAD R0, R3, R56, RZ ;  /* 0x0000003803007224 */ /* 0x000fce00078e02ff */
.L_x_51:
[----:B------:R-:W-:Y:S05]  /*2750*/  BSYNC B1 ;  /* 0x0000000000017941 */ /* 0x000fea0003800000 */
.L_x_50:
[----:B-1----:R-:W-:Y:S01]  /*2760*/  @!P4 IMAD R3, R32, R23, R0 ;  /* 0x000000172003c224 */ /* 0x002fe200078e0200 */
[----:B------:R-:W-:Y:S04]  /*2770*/  BSSY B1, `(.L_x_52) ;  /* 0x0000006000017945 */ /* 0x000fe80003800000 */
[----:B------:R1:W-:Y:S01]  /*2780*/  @!P4 STG.E.U8 desc[UR36][R6.64+0x10], R3 ;  /* 0x000010030600c986 */ /* 0x0003e2000c101124 */
[----:B------:R-:W-:Y:S05]  /*2790*/  @P3 BRA `(.L_x_53) ;  /* 0x00000000000c3947 */ /* 0x000fea0003800000 */
[----:B--2---:R-:W1:Y:S02]  /*27a0*/  LDG.E.U8 R57, desc[UR36][R8.64+0x11] ;  /* 0x0000112408397981 */ /* 0x004e64000c1e1100 */
[----:B-1----:R-:W-:-:S05]  /*27b0*/  PRMT R3, R57, 0x8880, RZ ;  /* 0x0000888039037816 */ /* 0x002fca00000000ff */
[----:B------:R-:W-:-:S07]  /*27c0*/  IMAD R0, R3, R56, RZ ;  /* 0x0000003803007224 */ /* 0x000fce00078e02ff */
.L_x_53:
[----:B------:R-:W-:Y:S05]  /*27d0*/  BSYNC B1 ;  /* 0x0000000000017941 */ /* 0x000fea0003800000 */
.L_x_52:
[----:B------:R-:W-:Y:S01]  /*27e0*/  @!P3 IMAD R33, R33, R23, R0 ;  /* 0x000000172121b224 */ /* 0x000fe200078e0200 */
[----:B------:R-:W-:Y:S04]  /*27f0*/  BSSY B1, `(.L_x_54) ;  /* 0x0000006000017945 */ /* 0x000fe80003800000 */
[----:B------:R0:W-:Y:S01]  /*2800*/  @!P3 STG.E.U8 desc[UR36][R6.64+0x11], R33 ;  /* 0x000011210600b986 */ /* 0x0001e2000c101124 */
[----:B------:R-:W-:Y:S05]  /*2810*/  @P1 BRA `(.L_x_55) ;  /* 0x00000000000c1947 */ /* 0x000fea0003800000 */
[----:B--2---:R-:W1:Y:S02]  /*2820*/  LDG.E.U8 R57, desc[UR36][R10.64+0x10] ;  /* 0x000010240a397981 */ /* 0x004e64000c1e1100 */
[----:B-1----:R-:W-:-:S05]  /*2830*/  PRMT R3, R57, 0x8880, RZ ;  /* 0x0000888039037816 */ /* 0x002fca00000000ff */
[----:B------:R-:W-:-:S07]  /*2840*/  IMAD R0, R3, R56, RZ ;  /* 0x0000003803007224 */ /* 0x000fce00078e02ff */
.L_x_55:
[----:B------:R-:W-:Y:S05]  /*2850*/  BSYNC B1 ;  /* 0x0000000000017941 */ /* 0x000fea0003800000 */
.L_x_54:
        /* <DEDUP_REMOVED lines=13> */
.L_x_57:
[----:B------:R-:W-:Y:S05]  /*2930*/  BSYNC B1 ;  /* 0x0000000000017941 */ /* 0x000fea0003800000 */
.L_x_56:
[----:B------:R-:W-:Y:S01]  /*2940*/  @!P0 IMAD R35, R35, R23, R0 ;  /* 0x0000001723238224 */ /* 0x000fe200078e0200 */
[----:B------:R-:W-:Y:S04]  /*2950*/  BSSY B1, `(.L_x_58) ;  /* 0x0000006000017945 */ /* 0x000fe80003800000 */
[----:B------:R0:W-:Y:S01]  /*2960*/  @!P0 STG.E.U8 desc[UR36][R4.64+0x11], R35 ;  /* 0x0000112304008986 */ /* 0x0001e2000c101124 */
[----:B------:R-:W-:Y:S05]  /*2970*/  @P4 BRA `(.L_x_59) ;  /* 0x00000000000c4947 */ /* 0x000fea0003800000 */
[----:B--2---:R-:W1:Y:S02]  /*2980*/  LDG.E.U8 R57, desc[UR36][R8.64+0x18] ;  /* 0x0000182408397981 */ /* 0x004e64000c1e1100 */
[----:B-1----:R-:W-:-:S05]  /*2990*/  PRMT R3, R57, 0x8880, RZ ;  /* 0x0000888039037816 */ /* 0x002fca00000000ff */
[----:B------:R-:W-:-:S07]  /*29a0*/  IMAD R0, R3, R56, RZ ;  /* 0x0000003803007224 */ /* 0x000fce00078e02ff */
.L_x_59:
[----:B------:R-:W-:Y:S05]  /*29b0*/  BSYNC B1 ;  /* 0x0000000000017941 */ /* 0x000fea0003800000 */
.L_x_58:
[----:B-1----:R-:W-:Y:S01]  /*29c0*/  @!P4 IMAD R3, R36, R23, R0 ;  /* 0x000000172403c224 */ /* 0x002fe200078e0200 */
[----:B------:R-:W-:Y:S04]  /*29d0*/  BSSY B1, `(.L_x_60) ;  /* 0x0000006000017945 */ /* 0x000fe80003800000 */
[----:B------:R1:W-:Y:S01]  /*29e0*/  @!P4 STG.E.U8 desc[UR36][R6.64+0x18], R3 ;  /* 0x000018030600c986 */ /* 0x0003e2000c101124 */
[----:B------:R-:W-:Y:S05]  /*29f0*/  @P1 BRA `(.L_x_61) ;  /* 0x00000000000c1947 */ /* 0x000fea0003800000 */
[----:B--2---:R-:W1:Y:S02]  /*2a00*/  LDG.E.U8 R57, desc[UR36][R8.64+0x19] ;  /* 0x0000192408397981 */ /* 0x004e64000c1e1100 */
[----:B-1----:R-:W-:-:S05]  /*2a10*/  PRMT R3, R57, 0x8880, RZ ;  /* 0x0000888039037816 */ /* 0x002fca00000000ff */
[----:B------:R-:W-:-:S07]  /*2a20*/  IMAD R0, R3, R56, RZ ;  /* 0x0000003803007224 */ /* 0x000fce00078e02ff */
.L_x_61:
[----:B------:R-:W-:Y:S05]  /*2a30*/  BSYNC B1 ;  /* 0x0000000000017941 */ /* 0x000fea0003800000 */
.L_x_60:
[----:B------:R-:W-:Y:S01]  /*2a40*/  @!P1 IMAD R37, R37, R23, R0 ;  /* 0x0000001725259224 */ /* 0x000fe200078e0200 */
[----:B------:R-:W-:Y:S04]  /*2a50*/  BSSY B1, `(.L_x_62) ;  /* 0x0000006000017945 */ /* 0x000fe80003800000 */
[----:B------:R0:W-:Y:S01]  /*2a60*/  @!P1 STG.E.U8 desc[UR36][R6.64+0x19], R37 ;  /* 0x0000192506009986 */ /* 0x0001e2000c101124 */
[----:B------:R-:W-:Y:S05]  /*2a70*/  @P3 BRA `(.L_x_63) ;  /* 0x00000000000c3947 */ /* 0x000fea0003800000 */
[----:B--2---:R-:W1:Y:S02]  /*2a80*/  LDG.E.U8 R57, desc[UR36][R10.64+0x18] ;  /* 0x000018240a397981 */ /* 0x004e64000c1e1100 */
[----:B-1----:R-:W-:-:S05]  /*2a90*/  PRMT R3, R57, 0x8880, RZ ;  /* 0x0000888039037816 */ /* 0x002fca00000000ff */
[----:B------:R-:W-:-:S07]  /*2aa0*/  IMAD R0, R3, R56, RZ ;  /* 0x0000003803007224 */ /* 0x000fce00078e02ff */
.L_x_63:
[----:B------:R-:W-:Y:S05]  /*2ab0*/  BSYNC B1 ;  /* 0x0000000000017941 */ /* 0x000fea0003800000 */
.L_x_62:
        /* <DEDUP_REMOVED lines=13> */
.L_x_65:
[----:B------:R-:W-:Y:S05]  /*2b90*/  BSYNC B1 ;  /* 0x0000000000017941 */ /* 0x000fea0003800000 */
.L_x_64:
[----:B------:R-:W-:Y:S01]  /*2ba0*/  @!P2 IMAD R39, R39, R23, R0 ;  /* 0x000000172727a224 */ /* 0x000fe200078e0200 */
[----:B------:R-:W-:Y:S04]  /*2bb0*/  BSSY B1, `(.L_x_66) ;  /* 0x0000006000017945 */ /* 0x000fe80003800000 */
[----:B------:R0:W-:Y:S01]  /*2bc0*/  @!P2 STG.E.U8 desc[UR36][R4.64+0x19], R39 ;  /* 0x000019270400a986 */ /* 0x0001e2000c101124 */
[----:B------:R-:W-:Y:S05]  /*2bd0*/  @P4 BRA `(.L_x_67) ;  /* 0x00000000000c4947 */ /* 0x000fea0003800000 */
[----:B--2---:R-:W1:Y:S02]  /*2be0*/  LDG.E.U8 R57, desc[UR36][R8.64+0x20] ;  /* 0x0000202408397981 */ /* 0x004e64000c1e1100 */
[----:B-1----:R-:W-:-:S05]  /*2bf0*/  PRMT R3, R57, 0x8880, RZ ;  /* 0x0000888039037816 */ /* 0x002fca00000000ff */
[----:B------:R-:W-:-:S07]  /*2c00*/  IMAD R0, R3, R56, RZ ;  /* 0x0000003803007224 */ /* 0x000fce00078e02ff */
.L_x_67:
[----:B------:R-:W-:Y:S05]  /*2c10*/  BSYNC B1 ;  /* 0x0000000000017941 */ /* 0x000fea0003800000 */
.L_x_66:
[----:B-1----:R-:W-:Y:S01]  /*2c20*/  @!P4 IMAD R3, R40, R23, R0 ;  /* 0x000000172803c224 */ /* 0x002fe200078e0200 */
[----:B------:R-:W-:Y:S04]  /*2c30*/  BSSY B1, `(.L_x_68) ;  /* 0x0000006000017945 */ /* 0x000fe80003800000 */
[----:B------:R1:W-:Y:S01]  /*2c40*/  @!P4 STG.E.U8 desc[UR36][R6.64+0x20], R3 ;  /* 0x000020030600c986 */ /* 0x0003e2000c101124 */
[----:B------:R-:W-:Y:S05]  /*2c50*/  @P3 BRA `(.L_x_69) ;  /* 0x00000000000c3947 */ /* 0x000fea0003800000 */
[----:B--2---:R-:W1:Y:S02]  /*2c60*/  LDG.E.U8 R57, desc[UR36][R8.64+0x21] ;  /* 0x0000212408397981 */ /* 0x004e64000c1e1100 */
[----:B-1----:R-:W-:-:S05]  /*2c70*/  PRMT R3, R57, 0x8880, RZ ;  /* 0x0000888039037816 */ /* 0x002fca00000000ff */
[----:B------:R-:W-:-:S07]  /*2c80*/  IMAD R0, R3, R56, RZ ;  /* 0x0000003803007224 */ /* 0x000fce00078e02ff */
.L_x_69:
[----:B------:R-:W-:Y:S05]  /*2c90*/  BSYNC B1 ;  /* 0x0000000000017941 */ /* 0x000fea0003800000 */
.L_x_68:
[----:B------:R-:W-:Y:S01]  /*2ca0*/  @!P3 IMAD R41, R41, R23, R0 ;  /* 0x000000172929b224 */ /* 0x000fe200078e0200 */
[----:B------:R-:W-:Y:S04]  /*2cb0*/  BSSY B1, `(.L_x_70) ;  /* 0x0000006000017945 */ /* 0x000fe80003800000 */
[----:B------:R0:W-:Y:S01]  /*2cc0*/  @!P3 STG.E.U8 desc[UR36][R6.64+0x21], R41 ;  /* 0x000021290600b986 */ /* 0x0001e2000c101124 */
[----:B------:R-:W-:Y:S05]  /*2cd0*/  @P1 BRA `(.L_x_71) ;  /* 0x00000000000c1947 */ /* 0x000fea0003800000 */
[----:B--2---:R-:W1:Y:S02]  /*2ce0*/  LDG.E.U8 R57, desc[UR36][R10.64+0x20] ;  /* 0x000020240a397981 */ /* 0x004e64000c1e1100 */
[----:B-1----:R-:W-:-:S05]  /*2cf0*/  PRMT R3, R57, 0x8880, RZ ;  /* 0x0000888039037816 */ /* 0x002fca00000000ff */
[----:B------:R-:W-:-:S07]  /*2d00*/  IMAD R0, R3, R56, RZ ;  /* 0x0000003803007224 */ /* 0x000fce00078e02ff */
.L_x_71:
[----:B------:R-:W-:Y:S05]  /*2d10*/  BSYNC B1 ;  /* 0x0000000000017941 */ /* 0x000fea0003800000 */
.L_x_70:
        /* <DEDUP_REMOVED lines=13> */
.L_x_73:
[----:B------:R-:W-:Y:S05]  /*2df0*/  BSYNC B1 ;  /* 0x0000000000017941 */ /* 0x000fea0003800000 */
.L_x_72:
[----:B------:R-:W-:Y:S01]  /*2e00*/  @!P0 IMAD R43, R43, R23, R0 ;  /* 0x000000172b2b8224 */ /* 0x000fe200078e0200 */
[----:B------:R-:W-:Y:S04]  /*2e10*/  BSSY B1, `(.L_x_74) ;  /* 0x0000006000017945 */ /* 0x000fe80003800000 */
[----:B------:R0:W-:Y:S01]  /*2e20*/  @!P0 STG.E.U8 desc[UR36][R4.64+0x21], R43 ;  /* 0x0000212b04008986 */ /* 0x0001e2000c101124 */
[----:B------:R-:W-:Y:S05]  /*2e30*/  @P4 BRA `(.L_x_75) ;  /* 0x00000000000c4947 */ /* 0x000fea0003800000 */
[----:B--2---:R-:W1:Y:S02]  /*2e40*/  LDG.E.U8 R57, desc[UR36][R8.64+0x28] ;  /* 0x0000282408397981 */ /* 0x004e64000c1e1100 */
[----:B-1----:R-:W-:-:S05]  /*2e50*/  PRMT R3, R57, 0x8880, RZ ;  /* 0x0000888039037816 */ /* 0x002fca00000000ff */
[----:B------:R-:W-:-:S07]  /*2e60*/  IMAD R0, R3, R56, RZ ;  /* 0x0000003803007224 */ /* 0x000fce00078e02ff */
.L_x_75:
[----:B------:R-:W-:Y:S05]  /*2e70*/  BSYNC B1 ;  /* 0x0000000000017941 */ /* 0x000fea0003800000 */
.L_x_74:
[----:B-1----:R-:W-:Y:S01]  /*2e80*/  @!P4 IMAD R3, R44, R23, R0 ;  /* 0x000000172c03c224 */ /* 0x002fe200078e0200 */
[----:B------:R-:W-:Y:S04]  /*2e90*/  BSSY B1, `(.L_x_76) ;  /* 0x0000006000017945 */ /* 0x000fe80003800000 */
[----:B------:R1:W-:Y:S01]  /*2ea0*/  @!P4 STG.E.U8 desc[UR36][R6.64+0x28], R3 ;  /* 0x000028030600c986 */ /* 0x0003e2000c101124 */
[----:B------:R-:W-:Y:S05]  /*2eb0*/  @P1 BRA `(.L_x_77) ;  /* 0x00000000000c1947 */ /* 0x000fea0003800000 */
[----:B--2---:R-:W1:Y:S02]  /*2ec0*/  LDG.E.U8 R57, desc[UR36][R8.64+0x29] ;  /* 0x0000292408397981 */ /* 0x004e64000c1e1100 */
[----:B-1----:R-:W-:-:S05]  /*2ed0*/  PRMT R3, R57, 0x8880, RZ ;  /* 0x0000888039037816 */ /* 0x002fca00000000ff */
[----:B------:R-:W-:-:S07]  /*2ee0*/  IMAD R0, R3, R56, RZ ;  /* 0x0000003803007224 */ /* 0x000fce00078e02ff */
.L_x_77:
[----:B------:R-:W-:Y:S05]  /*2ef0*/  BSYNC B1 ;  /* 0x0000000000017941 */ /* 0x000fea0003800000 */
.L_x_76:
[----:B------:R-:W-:Y:S01]  /*2f00*/  @!P1 IMAD R45, R45, R23, R0 ;  /* 0x000000172d2d9224 */ /* 0x000fe200078e0200 */
[----:B------:R-:W-:Y:S04]  /*2f10*/  BSSY B1, `(.L_x_78) ;  /* 0x0000006000017945 */ /* 0x000fe80003800000 */
[----:B------:R0:W-:Y:S01]  /*2f20*/  @!P1 STG.E.U8 desc[UR36][R6.64+0x29], R45 ;  /* 0x0000292d06009986 */ /* 0x0001e2000c101124 */
[----:B------:R-:W-:Y:S05]  /*2f30*/  @P3 BRA `(.L_x_79) ;  /* 0x00000000000c3947 */ /* 0x000fea0003800000 */
[----:B--2---:R-:W1:Y:S02]  /*2f40*/  LDG.E.U8 R57, desc[UR36][R10.64+0x28] ;  /* 0x000028240a397981 */ /* 0x004e64000c1e1100 */
[----:B-1----:R-:W-:-:S05]  /*2f50*/  PRMT R3, R57, 0x8880, RZ ;  /* 0x0000888039037816 */ /* 0x002fca00000000ff */
[----:B------:R-:W-:-:S07]  /*2f60*/  IMAD R0, R3, R56, RZ ;  /* 0x0000003803007224 */ /* 0x000fce00078e02ff */
.L_x_79:
[----:B------:R-:W-:Y:S05]  /*2f70*/  BSYNC B1 ;  /* 0x0000000000017941 */ /* 0x000fea0003800000 */
.L_x_78:
        /* <DEDUP_REMOVED lines=13> */
.L_x_81:
[----:B------:R-:W-:Y:S05]  /*3050*/  BSYNC B1 ;  /* 0x0000000000017941 */ /* 0x000fea0003800000 */
.L_x_80:
[----:B------:R-:W-:Y:S01]  /*3060*/  @!P2 IMAD R47, R47, R23, R0 ;  /* 0x000000172f2fa224 */ /* 0x000fe200078e0200 */
[----:B------:R-:W-:Y:S04]  /*3070*/  BSSY B1, `(.L_x_82) ;  /* 0x0000006000017945 */ /* 0x000fe80003800000 */
[----:B------:R0:W-:Y:S01]  /*3080*/  @!P2 STG.E.U8 desc[UR36][R4.64+0x29], R47 ;  /* 0x0000292f0400a986 */ /* 0x0001e2000c101124 */
[----:B------:R-:W-:Y:S05]  /*3090*/  @P4 BRA `(.L_x_83) ;  /* 0x00000000000c4947 */ /* 0x000fea0003800000 */
[----:B--2---:R-:W1:Y:S02]  /*30a0*/  LDG.E.U8 R57, desc[UR36][R8.64+0x30] ;  /* 0x0000302408397981 */ /* 0x004e64000c1e1100 */
[----:B-1----:R-:W-:-:S05]  /*30b0*/  PRMT R3, R57, 0x8880, RZ ;  /* 0x0000888039037816 */ /* 0x002fca00000000ff */
[----:B------:R-:W-:-:S07]  /*30c0*/  IMAD R0, R3, R56, RZ ;  /* 0x0000003803007224 */ /* 0x000fce00078e02ff */
.L_x_83:
[----:B------:R-:W-:Y:S05]  /*30d0*/  BSYNC B1 ;  /* 0x0000000000017941 */ /* 0x000fea0003800000 */
.L_x_82:
[----:B-1----:R-:W-:Y:S01]  /*30e0*/  @!P4 IMAD R3, R48, R23, R0 ;  /* 0x000000173003c224 */ /* 0x002fe200078e0200 */
[----:B------:R-:W-:Y:S04]  /*30f0*/  BSSY B1, `(.L_x_84) ;  /* 0x0000006000017945 */ /* 0x000fe80003800000 */
[----:B------:R1:W-:Y:S01]  /*3100*/  @!P4 STG.E.U8 desc[UR36][R6.64+0x30], R3 ;  /* 0x000030030600c986 */ /* 0x0003e2000c101124 */
[----:B------:R-:W-:Y:S05]  /*3110*/  @P3 BRA `(.L_x_85) ;  /* 0x00000000000c3947 */ /* 0x000fea0003800000 */
[----:B--2---:R-:W1:Y:S02]  /*3120*/  LDG.E.U8 R57, desc[UR36][R8.64+0x31] ;  /* 0x0000312408397981 */ /* 0x004e64000c1e1100 */
[----:B-1----:R-:W-:-:S05]  /*3130*/  PRMT R3, R57, 0x8880, RZ ;  /* 0x0000888039037816 */ /* 0x002fca00000000ff */
[----:B------:R-:W-:-:S07]  /*3140*/  IMAD R0, R3, R56, RZ ;  /* 0x0000003803007224 */ /* 0x000fce00078e02ff */
.L_x_85:
[----:B------:R-:W-:Y:S05]  /*3150*/  BSYNC B1 ;  /* 0x0000000000017941 */ /* 0x000fea0003800000 */
.L_x_84:
[----:B------:R-:W-:Y:S01]  /*3160*/  @!P3 IMAD R49, R49, R23, R0 ;  /* 0x000000173131b224 */ /* 0x000fe200078e0200 */
[----:B------:R-:W-:Y:S04]  /*3170*/  BSSY B1, `(.L_x_86) ;  /* 0x0000006000017945 */ /* 0x000fe80003800000 */
[----:B------:R0:W-:Y:S01]  /*3180*/  @!P3 STG.E.U8 desc[UR36][R6.64+0x31], R49 ;  /* 0x000031310600b986 */ /* 0x0001e2000c101124 */
[----:B------:R-:W-:Y:S05]  /*3190*/  @P1 BRA `(.L_x_87) ;  /* 0x00000000000c1947 */ /* 0x000fea0003800000 */
[----:B--2---:R-:W1:Y:S02]  /*31a0*/  LDG.E.U8 R57, desc[UR36][R10.64+0x30] ;  /* 0x000030240a397981 */ /* 0x004e64000c1e1100 */
[----:B-1----:R-:W-:-:S05]  /*31b0*/  PRMT R3, R57, 0x8880, RZ ;  /* 0x0000888039037816 */ /* 0x002fca00000000ff */
[----:B------:R-:W-:-:S07]  /*31c0*/  IMAD R0, R3, R56, RZ ;  /* 0x0000003803007224 */ /* 0x000fce00078e02ff */
.L_x_87:
[----:B------:R-:W-:Y:S05]  /*31d0*/  BSYNC B1 ;  /* 0x0000000000017941 */ /* 0x000fea0003800000 */
.L_x_86:
        /* <DEDUP_REMOVED lines=13> */
.L_x_89:
[----:B------:R-:W-:Y:S05]  /*32b0*/  BSYNC B1 ;  /* 0x0000000000017941 */ /* 0x000fea0003800000 */
.L_x_88:
[----:B------:R-:W-:Y:S01]  /*32c0*/  @!P0 IMAD R51, R51, R23, R0 ;  /* 0x0000001733338224 */ /* 0x000fe200078e0200 */
[----:B------:R-:W-:Y:S04]  /*32d0*/  BSSY B1, `(.L_x_90) ;  /* 0x0000006000017945 */ /* 0x000fe80003800000 */
[----:B------:R0:W-:Y:S01]  /*32e0*/  @!P0 STG.E.U8 desc[UR36][R4.64+0x31], R51 ;  /* 0x0000313304008986 */ /* 0x0001e2000c101124 */
[----:B------:R-:W-:Y:S05]  /*32f0*/  @P4 BRA `(.L_x_91) ;  /* 0x00000000000c4947 */ /* 0x000fea0003800000 */
[----:B--2---:R-:W1:Y:S02]  /*3300*/  LDG.E.U8 R57, desc[UR36][R8.64+0x38] ;  /* 0x0000382408397981 */ /* 0x004e64000c1e1100 */
[----:B-1----:R-:W-:-:S05]  /*3310*/  PRMT R3, R57, 0x8880, RZ ;  /* 0x0000888039037816 */ /* 0x002fca00000000ff */
[----:B------:R-:W-:-:S07]  /*3320*/  IMAD R0, R3, R56, RZ ;  /* 0x0000003803007224 */ /* 0x000fce00078e02ff */
.L_x_91:
[----:B------:R-:W-:Y:S05]  /*3330*/  BSYNC B1 ;  /* 0x0000000000017941 */ /* 0x000fea0003800000 */
.L_x_90:
[----:B-1----:R-:W-:Y:S01]  /*3340*/  @!P4 IMAD R3, R52, R23, R0 ;  /* 0x000000173403c224 */ /* 0x002fe200078e0200 */
[----:B------:R-:W-:Y:S04]  /*3350*/  BSSY B1, `(.L_x_92) ;  /* 0x0000006000017945 */ /* 0x000fe80003800000 */
[----:B------:R1:W-:Y:S01]  /*3360*/  @!P4 STG.E.U8 desc[UR36][R6.64+0x38], R3 ;  /* 0x000038030600c986 */ /* 0x0003e2000c101124 */
[----:B------:R-:W-:Y:S05]  /*3370*/  @P1 BRA `(.L_x_93) ;  /* 0x00000000000c1947 */ /* 0x000fea0003800000 */
[----:B--2---:R-:W1:Y:S02]  /*3380*/  LDG.E.U8 R57, desc[UR36][R8.64+0x39] ;  /* 0x0000392408397981 */ /* 0x004e64000c1e1100 */
[----:B-1----:R-:W-:-:S05]  /*3390*/  PRMT R3, R57, 0x8880, RZ ;  /* 0x0000888039037816 */ /* 0x002fca00000000ff */
[----:B------:R-:W-:-:S07]  /*33a0*/  IMAD R0, R3, R56, RZ ;  /* 0x0000003803007224 */ /* 0x000fce00078e02ff */
.L_x_93:
[----:B------:R-:W-:Y:S05]  /*33b0*/  BSYNC B1 ;  /* 0x0000000000017941 */ /* 0x000fea0003800000 */
.L_x_92:
[----:B------:R-:W-:Y:S01]  /*33c0*/  @!P1 IMAD R53, R53, R23, R0 ;  /* 0x0000001735359224 */ /* 0x000fe200078e0200 */
[----:B------:R-:W-:Y:S04]  /*33d0*/  BSSY B1, `(.L_x_94) ;  /* 0x0000006000017945 */ /* 0x000fe80003800000 */
[----:B------:R0:W-:Y:S01]  /*33e0*/  @!P1 STG.E.U8 desc[UR36][R6.64+0x39], R53 ;  /* 0x0000393506009986 */ /* 0x0001e2000c101124 */
[----:B------:R-:W-:Y:S05]  /*33f0*/  @P3 BRA `(.L_x_95) ;  /* 0x00000000000c3947 */ /* 0x000fea0003800000 */
[----:B--2---:R-:W1:Y:S02]  /*3400*/  LDG.E.U8 R57, desc[UR36][R10.64+0x38] ;  /* 0x000038240a397981 */ /* 0x004e64000c1e1100 */
[----:B-1----:R-:W-:-:S05]  /*3410*/  PRMT R3, R57, 0x8880, RZ ;  /* 0x0000888039037816 */ /* 0x002fca00000000ff */
[----:B------:R-:W-:-:S07]  /*3420*/  IMAD R0, R3, R56, RZ ;  /* 0x0000003803007224 */ /* 0x000fce00078e02ff */
.L_x_95:
[----:B------:R-:W-:Y:S05]  /*3430*/  BSYNC B1 ;  /* 0x0000000000017941 */ /* 0x000fea0003800000 */
.L_x_94:
[----:B-1----:R-:W-:Y:S01]  /*3440*/  @!P3 IMAD R3, R54, R23, R0 ;  /* 0x000000173603b224 */ /* 0x002fe200078e0200 */
[----:B------:R-:W-:Y:S01]  /*3450*/  ISETP.LT.OR P2, PT, R60, 0x9, !P2 ;  /* 0x000000093c00780c */ /* 0x000fe20005741670 */
[----:B------:R-:W-:Y:S03]  /*3460*/  BSSY B1, `(.L_x_96) ;  /* 0x0000006000017945 */ /* 0x000fe60003800000 */
[----:B------:R1:W-:Y:S09]  /*3470*/  @!P3 STG.E.U8 desc[UR36][R4.64+0x38], R3 ;  /* 0x000038030400b986 */ /* 0x0003f2000c101124 */
[----:B------:R-:W-:Y:S05]  /*3480*/  @P2 BRA `(.L_x_97) ;  /* 0x00000000000c2947 */ /* 0x000fea0003800000 */
[----:B--2---:R-:W1:Y:S02]  /*3490*/  LDG.E.U8 R57, desc[UR36][R10.64+0x39] ;  /* 0x000039240a397981 */ /* 0x004e64000c1e1100 */
[----:B-1----:R-:W-:-:S05]  /*34a0*/  PRMT R3, R57, 0x8880, RZ ;  /* 0x0000888039037816 */ /* 0x002fca00000000ff */
[----:B------:R-:W-:-:S07]  /*34b0*/  IMAD R0, R3, R56, RZ ;  /* 0x0000003803007224 */ /* 0x000fce00078e02ff */
.L_x_97:
[----:B------:R-:W-:Y:S05]  /*34c0*/  BSYNC B1 ;  /* 0x0000000000017941 */ /* 0x000fea0003800000 */
.L_x_96:
[----:B------:R-:W-:Y:S01]  /*34d0*/  IMAD R55, R55, R23, R0 ;  /* 0x0000001737377224 */ /* 0x000fe200078e0200 */
[----:B------:R-:W-:Y:S06]  /*34e0*/  @P2 BRA `(.L_x_98) ;  /* 0x0000000400c82947 */ /* 0x000fec0003800000 */
[----:B------:R0:W-:Y:S01]  /*34f0*/  STG.E.U8 desc[UR36][R4.64+0x39], R55 ;  /* 0x0000393704007986 */ /* 0x0001e2000c101124 */
[----:B------:R-:W-:Y:S05]  /*3500*/  BRA `(.L_x_98) ;  /* 0x0000000400c07947 */ /* 0x000fea0003800000 */
.L_x_33:
[C---:B------:R-:W-:Y:S02]  /*3510*/  ISETP.GE.AND P0, PT, R64.reuse, 0x2, PT ;  /* 0x000000024000780c */ /* 0x040fe40003f06270 */
[----:B------:R-:W-:Y:S02]  /*3520*/  ISETP.GE.AND P2, PT, R64, 0x1, PT ;  /* 0x000000014000780c */ /* 0x000fe40003f46270 */
[C---:B------:R-:W-:Y:S02]  /*3530*/  ISETP.LT.OR P3, PT, R60.reuse, 0x1, !P0 ;  /* 0x000000013c00780c */ /* 0x040fe40004761670 */
[C---:B------:R-:W-:Y:S02]  /*3540*/  ISETP.LT.OR P1, PT, R60.reuse, 0x1, !P2 ;  /* 0x000000013c00780c */ /* 0x040fe40005721670 */
[C---:B------:R-:W-:Y:S02]  /*3550*/  ISETP.LT.OR P2, PT, R60.reuse, 0x9, !P2 ;  /* 0x000000093c00780c */ /* 0x040fe40005741670 */
[----:B------:R-:W-:-:S07]  /*3560*/  ISETP.LT.OR P0, PT, R60, 0x9, !P0 ;  /* 0x000000093c00780c */ /* 0x000fce0004701670 */
[-C--:B------:R-:W-:Y:S02]  /*3570*/  @!P3 IMAD R25, R25, R23.reuse, RZ ;  /* 0x000000171919b224 */ /* 0x080fe400078e02ff */
[-C--:B------:R-:W-:Y:S02]  /*3580*/  @!P1 IMAD R3, R24, R23.reuse, RZ ;  /* 0x0000001718039224 */ /* 0x080fe400078e02ff */
[-C--:B------:R-:W-:Y:S01]  /*3590*/  @!P2 IMAD R9, R26, R23.reuse, RZ ;  /* 0x000000171a09a224 */ /* 0x080fe200078e02ff */
[----:B------:R-:W-:Y:S01]  /*35a0*/  @!P3 STG.E.U8 desc[UR36][R6.64+0x1], R25 ;  /* 0x000001190600b986 */ /* 0x000fe2000c101124 */
[C---:B------:R-:W-:Y:S01]  /*35b0*/  ISETP.GE.AND P3, PT, R64.reuse, 0x9, PT ;  /* 0x000000094000780c */ /* 0x040fe20003f66270 */
[----:B------:R-:W-:Y:S02]  /*35c0*/  @!P0 IMAD R27, R27, R23, RZ ;  /* 0x000000171b1b8224 */ /* 0x000fe400078e02ff */
[----:B------:R0:W-:Y:S01]  /*35d0*/  @!P1 STG.E.U8 desc[UR36][R6.64], R3 ;  /* 0x0000000306009986 */ /* 0x0001e2000c101124 */
[----:B------:R-:W-:-:S03]  /*35e0*/  ISETP.GE.AND P1, PT, R64, 0xa, PT ;  /* 0x0000000a4000780c */ /* 0x000fc60003f26270 */
[----:B------:R1:W-:Y:S01]  /*35f0*/  @!P2 STG.E.U8 desc[UR36][R4.64], R9 ;  /* 0x000000090400a986 */ /* 0x0003e2000c101124 */
[C---:B------:R-:W-:Y:S02]  /*3600*/  ISETP.LT.OR P2, PT, R60.reuse, 0x1, !P3 ;  /* 0x000000013c00780c */ /* 0x040fe40005f41670 */
[C---:B------:R-:W-:Y:S01]  /*3610*/  ISETP.LT.OR P4, PT, R60.reuse, 0x1, !P1 ;  /* 0x000000013c00780c */ /* 0x040fe20004f81670 */
[----:B------:R-:W-:Y:S01]  /*3620*/  @!P0 STG.E.U8 desc[UR36][R4.64+0x1], R27 ;  /* 0x0000011b04008986 */ /* 0x000fe2000c101124 */
[----:B------:R-:W-:Y:S02]  /*3630*/  ISETP.LT.OR P3, PT, R60, 0x9, !P3 ;  /* 0x000000093c00780c */ /* 0x000fe40005f61670 */
[----:B------:R-:W-:Y:S02]  /*3640*/  ISETP.GE.AND P0, PT, R64, 0x12, PT ;  /* 0x000000124000780c */ /* 0x000fe40003f06270 */
[----:B------:R-:W-:-:S05]  /*3650*/  ISETP.LT.OR P1, PT, R60, 0x9, !P1 ;  /* 0x000000093c00780c */ /* 0x000fca0004f21670 */
[-C--:B------:R-:W-:Y:S02]  /*3660*/  @!P2 IMAD R11, R28, R23.reuse, RZ ;  /* 0x000000171c0ba224 */ /* 0x080fe400078e02ff */
[-C--:B------:R-:W-:Y:S02]  /*3670*/  @!P4 IMAD R29, R29, R23.reuse, RZ ;  /* 0x000000171d1dc224 */ /* 0x080fe400078e02ff */
[-C--:B0-----:R-:W-:Y:S01]  /*3680*/  @!P3 IMAD R3, R30, R23.reuse, RZ ;  /* 0x000000171e03b224 */ /* 0x081fe200078e02ff */
[----:B------:R0:W-:Y:S01]  /*3690*/  @!P2 STG.E.U8 desc[UR36][R6.64+0x8], R11 ;  /* 0x0000080b0600a986 */ /* 0x0001e2000c101124 */
[----:B------:R-:W-:Y:S02]  /*36a0*/  ISETP.GE.AND P2, PT, R64, 0x11, PT ;  /* 0x000000114000780c */ /* 0x000fe40003f46270 */
[----:B------:R-:W-:Y:S01]  /*36b0*/  @!P1 IMAD R31, R31, R23, RZ ;  /* 0x000000171f1f9224 */ /* 0x000fe200078e02ff */
[----:B------:R-:W-:Y:S01]  /*36c0*/  @!P4 STG.E.U8 desc[UR36][R6.64+0x9], R29 ;  /* 0x0000091d0600c986 */ /* 0x000fe2000c101124 */
[----:B------:R-:W-:-:S02]  /*36d0*/  ISETP.LT.OR P4, PT, R60, 0x1, !P0 ;  /* 0x000000013c00780c */ /* 0x000fc40004781670 */
[C---:B------:R-:W-:Y:S01]  /*36e0*/  ISETP.LT.OR P0, PT, R60.reuse, 0x9, !P0 ;  /* 0x000000093c00780c */ /* 0x040fe20004701670 */
[----:B------:R3:W-:Y:S01]  /*36f0*/  @!P3 STG.E.U8 desc[UR36][R4.64+0x8], R3 ;  /* 0x000008030400b986 */ /* 0x0007e2000c101124 */
[C---:B------:R-:W-:Y:S02]  /*3700*/  ISETP.LT.OR P3, PT, R60.reuse, 0x1, !P2 ;  /* 0x000000013c00780c */ /* 0x040fe40005761670 */
[----:B------:R-:W-:Y:S01]  /*3710*/  ISETP.LT.OR P2, PT, R60, 0x9, !P2 ;  /* 0x000000093c00780c */ /* 0x000fe20005741670 */
[----:B------:R-:W-:Y:S01]  /*3720*/  @!P1 STG.E.U8 desc[UR36][R4.64+0x9], R31 ;  /* 0x0000091f04009986 */ /* 0x000fe2000c101124 */
[----:B------:R-:W-:-:S05]  /*3730*/  ISETP.GE.AND P1, PT, R64, 0x1a, PT ;  /* 0x0000001a4000780c */ /* 0x000fca0003f26270 */
[-C--:B------:R-:W-:Y:S02]  /*3740*/  @!P4 IMAD R33, R33, R23.reuse, RZ ;  /* 0x000000172121c224 */ /* 0x080fe400078e02ff */
[-C--:B------:R-:W-:Y:S02]  /*3750*/  @!P0 IMAD R35, R35, R23.reuse, RZ ;  /* 0x0000001723238224 */ /* 0x080fe400078e02ff */
[-C--:B-1----:R-:W-:Y:S01]  /*3760*/  @!P3 IMAD R9, R32, R23.reuse, RZ ;  /* 0x000000172009b224 */ /* 0x082fe200078e02ff */
[----:B------:R-:W-:Y:S01]  /*3770*/  @!P4 STG.E.U8 desc[UR36][R6.64+0x11], R33 ;  /* 0x000011210600c986 */ /* 0x000fe2000c101124 */
[----:B0-----:R-:W-:Y:S01]  /*3780*/  @!P2 IMAD R11, R34, R23, RZ ;  /* 0x00000017220ba224 */ /* 0x001fe200078e02ff */
[----:B------:R-:W-:Y:S02]  /*3790*/  ISETP.LT.OR P4, PT, R60, 0x1, !P1 ;  /* 0x000000013c00780c */ /* 0x000fe40004f81670 */
[----:B------:R0:W-:Y:S01]  /*37a0*/  @!P3 STG.E.U8 desc[UR36][R6.64+0x10], R9 ;  /* 0x000010090600b986 */ /* 0x0001e2000c101124 */
[----:B------:R-:W-:-:S02]  /*37b0*/  ISETP.GE.AND P3, PT, R64, 0x19, PT ;  /* 0x000000194000780c */ /* 0x000fc40003f66270 */
[C---:B------:R-:W-:Y:S01]  /*37c0*/  ISETP.LT.OR P1, PT, R60.reuse, 0x9, !P1 ;  /* 0x000000093c00780c */ /* 0x040fe20004f21670 */
[----:B------:R1:W-:Y:S01]  /*37d0*/  @!P2 STG.E.U8 desc[UR36][R4.64+0x10], R11 ;  /* 0x0000100b0400a986 */ /* 0x0003e2000c101124 */
[C---:B------:R-:W-:Y:S02]  /*37e0*/  ISETP.LT.OR P2, PT, R60.reuse, 0x1, !P3 ;  /* 0x000000013c00780c */ /* 0x040fe40005f41670 */
[----:B------:R-:W-:Y:S01]  /*37f0*/  ISETP.LT.OR P3, PT, R60, 0x9, !P3 ;  /* 0x000000093c00780c */ /* 0x000fe20005f61670 */
[----:B------:R-:W-:Y:S01]  /*3800*/  @!P0 STG.E.U8 desc[UR36][R4.64+0x11], R35 ;  /* 0x0000112304008986 */ /* 0x000fe2000c101124 */
[----:B------:R-:W-:Y:S02]  /*3810*/  ISETP.GE.AND P0, PT, R64, 0x22, PT ;  /* 0x000000224000780c */ /* 0x000fe40003f06270 */
[----:B------:R-:W-:-:S05]  /*3820*/  @!P4 IMAD R37, R37, R23, RZ ;  /* 0x000000172525c224 */ /* 0x000fca00078e02ff */
[----:B------:R-:W-:Y:S01]  /*3830*/  @!P4 STG.E.U8 desc[UR36][R6.64+0x19], R37 ;  /* 0x000019250600c986 */ /* 0x000fe2000c101124 */
[-C--:B------:R-:W-:Y:S02]  /*3840*/  @!P1 IMAD R39, R39, R23.reuse, RZ ;  /* 0x0000001727279224 */ /* 0x080fe400078e02ff */
[-C--:B---3--:R-:W-:Y:S02]  /*3850*/  @!P2 IMAD R3, R36, R23.reuse, RZ ;  /* 0x000000172403a224 */ /* 0x088fe400078e02ff */
[----:B0-----:R-:W-:-:S03]  /*3860*/  @!P3 IMAD R9, R38, R23, RZ ;  /* 0x000000172609b224 */ /* 0x001fc600078e02ff */
[----:B------:R0:W-:Y:S01]  /*3870*/  @!P2 STG.E.U8 desc[UR36][R6.64+0x18], R3 ;  /* 0x000018030600a986 */ /* 0x0001e2000c101124 */
[----:B------:R-:W-:-:S03]  /*3880*/  ISETP.GE.AND P2, PT, R64, 0x21, PT ;  /* 0x000000214000780c */ /* 0x000fc60003f46270 */
[----:B------:R3:W-:Y:S01]  /*3890*/  @!P3 STG.E.U8 desc[UR36][R4.64+0x18], R9 ;  /* 0x000018090400b986 */ /* 0x0007e2000c101124 */
[C---:B------:R-:W-:Y:S02]  /*38a0*/  ISETP.LT.OR P3, PT, R60.reuse, 0x1, !P0 ;  /* 0x000000013c00780c */ /* 0x040fe40004761670 */
[C---:B------:R-:W-:Y:S01]  /*38b0*/  ISETP.LT.OR P4, PT, R60.reuse, 0x1, !P2 ;  /* 0x000000013c00780c */ /* 0x040fe20005781670 */
[----:B------:R-:W-:Y:S01]  /*38c0*/  @!P1 STG.E.U8 desc[UR36][R4.64+0x19], R39 ;  /* 0x0000192704009986 */ /* 0x000fe2000c101124 */
[----:B------:R-:W-:Y:S02]  /*38d0*/  ISETP.LT.OR P2, PT, R60, 0x9, !P2 ;  /* 0x000000093c00780c */ /* 0x000fe40005741670 */
[----:B------:R-:W-:-:S07]  /*38e0*/  ISETP.GE.AND P1, PT, R64, 0x29, PT ;  /* 0x000000294000780c */ /* 0x000fce0003f26270 */
[-C--:B------:R-:W-:Y:S02]  /*38f0*/  @!P3 IMAD R41, R41, R23.reuse, RZ ;  /* 0x000000172929b224 */ /* 0x080fe400078e02ff */
[-C--:B-1----:R-:W-:Y:S02]  /*3900*/  @!P4 IMAD R11, R40, R23.reuse, RZ ;  /* 0x00000017280bc224 */ /* 0x082fe400078e02ff */
[----:B0-----:R-:W-:Y:S01]  /*3910*/  @!P2 IMAD R3, R42, R23, RZ ;  /* 0x000000172a03a224 */ /* 0x001fe200078e02ff */
[----:B------:R-:W-:Y:S01]  /*3920*/  @!P3 STG.E.U8 desc[UR36][R6.64+0x21], R41 ;  /* 0x000021290600b986 */ /* 0x000fe2000c101124 */
[----:B------:R-:W-:Y:S02]  /*3930*/  ISETP.LT.OR P3, PT, R60, 0x9, !P0 ;  /* 0x000000093c00780c */ /* 0x000fe40004761670 */
[----:B------:R-:W-:Y:S01]  /*3940*/  ISETP.GE.AND P0, PT, R64, 0x2a, PT ;  /* 0x0000002a4000780c */ /* 0x000fe20003f06270 */
[----:B------:R0:W-:Y:S01]  /*3950*/  @!P4 STG.E.U8 desc[UR36][R6.64+0x20], R11 ;  /* 0x0000200b0600c986 */ /* 0x0001e2000c101124 */
[----:B------:R-:W-:-:S02]  /*3960*/  ISETP.LT.OR P4, PT, R60, 0x1, !P1 ;  /* 0x000000013c00780c */ /* 0x000fc40004f81670 */
[C---:B------:R-:W-:Y:S01]  /*3970*/  ISETP.LT.OR P1, PT, R60.reuse, 0x9, !P1 ;  /* 0x000000093c00780c */ /* 0x040fe20004f21670 */
[----:B------:R1:W-:Y:S01]  /*3980*/  @!P2 STG.E.U8 desc[UR36][R4.64+0x20], R3 ;  /* 0x000020030400a986 */ /* 0x0003e2000c101124 */
[C---:B------:R-:W-:Y:S02]  /*3990*/  ISETP.LT.OR P2, PT, R60.reuse, 0x1, !P0 ;  /* 0x000000013c00780c */ /* 0x040fe40004741670 */
[----:B------:R-:W-:-:S03]  /*39a0*/  ISETP.LT.OR P0, PT, R60, 0x9, !P0 ;  /* 0x000000093c00780c */ /* 0x000fc60004701670 */
[----:B------:R-:W-:-:S04]  /*39b0*/  @!P3 IMAD R43, R43, R23, RZ ;  /* 0x000000172b2bb224 */ /* 0x000fc800078e02ff */
[-C--:B---3--:R-:W-:Y:S01]  /*39c0*/  @!P4 IMAD R9, R44, R23.reuse, RZ ;  /* 0x000000172c09c224 */ /* 0x088fe200078e02ff */
[----:B------:R-:W-:Y:S01]  /*39d0*/  @!P3 STG.E.U8 desc[UR36][R4.64+0x21], R43 ;  /* 0x0000212b0400b986 */ /* 0x000fe2000c101124 */
[----:B------:R-:W-:Y:S01]  /*39e0*/  ISETP.GE.AND P3, PT, R64, 0x31, PT ;  /* 0x000000314000780c */ /* 0x000fe20003f66270 */
[-C--:B0-----:R-:W-:Y:S02]  /*39f0*/  @!P1 IMAD R11, R46, R23.reuse, RZ ;  /* 0x000000172e0b9224 */ /* 0x081fe400078e02ff */
[-C--:B------:R-:W-:Y:S01]  /*3a00*/  @!P2 IMAD R45, R45, R23.reuse, RZ ;  /* 0x000000172d2da224 */ /* 0x080fe200078e02ff */
[----:B------:R0:W-:Y:S01]  /*3a10*/  @!P4 STG.E.U8 desc[UR36][R6.64+0x28], R9 ;  /* 0x000028090600c986 */ /* 0x0001e2000c101124 */
[C---:B------:R-:W-:Y:S01]  /*3a20*/  ISETP.LT.OR P4, PT, R60.reuse, 0x1, !P3 ;  /* 0x000000013c00780c */ /* 0x040fe20005f81670 */
[----:B------:R-:W-:Y:S01]  /*3a30*/  @!P0 IMAD R47, R47, R23, RZ ;  /* 0x000000172f2f8224 */ /* 0x000fe200078e02ff */
[----:B------:R-:W-:Y:S01]  /*3a40*/  ISETP.LT.OR P3, PT, R60, 0x9, !P3 ;  /* 0x000000093c00780c */ /* 0x000fe20005f61670 */
[----:B------:R-:W-:Y:S01]  /*3a50*/  @!P2 STG.E.U8 desc[UR36][R6.64+0x29], R45 ;  /* 0x0000292d0600a986 */ /* 0x000fe2000c101124 */
[----:B------:R-:W-:-:S03]  /*3a60*/  ISETP.GE.AND P2, PT, R64, 0x32, PT ;  /* 0x000000324000780c */ /* 0x000fc60003f46270 */
[----:B------:R-:W-:Y:S01]  /*3a70*/  @!P1 STG.E.U8 desc[UR36][R4.64+0x28], R11 ;  /* 0x0000280b04009986 */ /* 0x000fe2000c101124 */
[C---:B------:R-:W-:Y:S02]  /*3a80*/  ISETP.LT.OR P1, PT, R60.reuse, 0x1, !P2 ;  /* 0x000000013c00780c */ /* 0x040fe40005721670 */
[----:B------:R-:W-:Y:S01]  /*3a90*/  ISETP.LT.OR P2, PT, R60, 0x9, !P2 ;  /* 0x000000093c00780c */ /* 0x000fe20005741670 */
[----:B------:R-:W-:Y:S01]  /*3aa0*/  @!P0 STG.E.U8 desc[UR36][R4.64+0x29], R47 ;  /* 0x0000292f04008986 */ /* 0x000fe2000c101124 */
[----:B------:R-:W-:Y:S01]  /*3ab0*/  ISETP.GE.AND P0, PT, R64, 0x3a, PT ;  /* 0x0000003a4000780c */ /* 0x000fe20003f06270 */
[-C--:B-1----:R-:W-:Y:S02]  /*3ac0*/  @!P4 IMAD R3, R48, R23.reuse, RZ ;  /* 0x000000173003c224 */ /* 0x082fe400078e02ff */
[----:B0-----:R-:W-:-:S03]  /*3ad0*/  @!P3 IMAD R9, R50, R23, RZ ;  /* 0x000000173209b224 */ /* 0x001fc600078e02ff */
[----:B------:R0:W-:Y:S01]  /*3ae0*/  @!P4 STG.E.U8 desc[UR36][R6.64+0x30], R3 ;  /* 0x000030030600c986 */ /* 0x0001e2000c101124 */
[----:B------:R-:W-:Y:S02]  /*3af0*/  ISETP.GE.AND P4, PT, R64, 0x39, PT ;  /* 0x000000394000780c */ /* 0x000fe40003f86270 */
[-C--:B------:R-:W-:Y:S02]  /*3b00*/  @!P1 IMAD R49, R49, R23.reuse, RZ ;  /* 0x0000001731319224 */ /* 0x080fe400078e02ff */
[----:B------:R-:W-:-:S03]  /*3b10*/  @!P2 IMAD R51, R51, R23, RZ ;  /* 0x000000173333a224 */ /* 0x000fc600078e02ff */
[----:B------:R1:W-:Y:S01]  /*3b20*/  @!P1 STG.E.U8 desc[UR36][R6.64+0x31], R49 ;  /* 0x0000313106009986 */ /* 0x0003e2000c101124 */
[C---:B------:R-:W-:Y:S02]  /*3b30*/  ISETP.LT.OR P1, PT, R60.reuse, 0x1, !P0 ;  /* 0x000000013c00780c */ /* 0x040fe40004721670 */
[C---:B------:R-:W-:Y:S01]  /*3b40*/  ISETP.LT.OR P0, PT, R60.reuse, 0x9, !P0 ;  /* 0x000000093c00780c */ /* 0x040fe20004701670 */
[----:B------:R1:W-:Y:S01]  /*3b50*/  @!P3 STG.E.U8 desc[UR36][R4.64+0x30], R9 ;  /* 0x000030090400b986 */ /* 0x0003e2000c101124 */
[C---:B------:R-:W-:Y:S02]  /*3b60*/  ISETP.LT.OR P3, PT, R60.reuse, 0x1, !P4 ;  /* 0x000000013c00780c */ /* 0x040fe40006761670 */
[----:B------:R-:W-:Y:S01]  /*3b70*/  ISETP.LT.OR P4, PT, R60, 0x9, !P4 ;  /* 0x000000093c00780c */ /* 0x000fe20006781670 */
[----:B------:R1:W-:Y:S06]  /*3b80*/  @!P2 STG.E.U8 desc[UR36][R4.64+0x31], R51 ;  /* 0x000031330400a986 */ /* 0x0003ec000c101124 */
[----:B------:R-:W-:-:S02]  /*3b90*/  @!P1 IMAD R53, R53, R23, RZ ;  /* 0x0000001735359224 */ /* 0x000fc400078e02ff */
[-C--:B------:R-:W-:Y:S02]  /*3ba0*/  @!P0 IMAD R55, R55, R23.reuse, RZ ;  /* 0x0000001737378224 */ /* 0x080fe400078e02ff */
[-C--:B0-----:R-:W-:Y:S01]  /*3bb0*/  @!P3 IMAD R3, R52, R23.reuse, RZ ;  /* 0x000000173403b224 */ /* 0x081fe200078e02ff */
[----:B------:R1:W-:Y:S01]  /*3bc0*/  @!P1 STG.E.U8 desc[UR36][R6.64+0x39], R53 ;  /* 0x0000393506009986 */ /* 0x0003e2000c101124 */
[----:B------:R-:W-:-:S03]  /*3bd0*/  @!P4 IMAD R11, R54, R23, RZ ;  /* 0x00000017360bc224 */ /* 0x000fc600078e02ff */
[----:B------:R1:W-:Y:S04]  /*3be0*/  @!P3 STG.E.U8 desc[UR36][R6.64+0x38], R3 ;  /* 0x000038030600b986 */ /* 0x0003e8000c101124 */
[----:B------:R1:W-:Y:S04]  /*3bf0*/  @!P4 STG.E.U8 desc[UR36][R4.64+0x38], R11 ;  /* 0x0000380b0400c986 */ /* 0x0003e8000c101124 */
[----:B------:R1:W-:Y:S02]  /*3c00*/  @!P0 STG.E.U8 desc[UR36][R4.64+0x39], R55 ;  /* 0x0000393704008986 */ /* 0x0003e4000c101124 */
.L_x_98:
[----:B------:R-:W-:Y:S05]  /*3c10*/  BSYNC B0 ;  /* 0x0000000000007941 */ /* 0x000fea0003800000 */
.L_x_32:
[----:B------:R-:W-:Y:S01]  /*3c20*/  ULDC UR4, c[0x0][0xc] ;  /* 0x0000030000047ab9 */ /* 0x000fe20000000800 */
[----:B------:R-:W-:Y:S01]  /*3c30*/  ULDC UR5, c[0x0][0x10] ;  /* 0x0000040000057ab9 */ /* 0x000fe20000000800 */
[----:B-1----:R-:W1:Y:S01]  /*3c40*/  LDC R3, c[0x0][0x14] ;  /* 0x00000500ff037b82 */ /* 0x002e620000000800 */
[----:B------:R-:W-:Y:S01]  /*3c50*/  UIMAD.WIDE.U32 UR4, UR4, UR5, URZ ;  /* 0x00000005040472a5 */ /* 0x000fe2000f8e003f */
[----:B------:R-:W-:Y:S01]  /*3c60*/  PRMT R0, RZ, 0x7610, R0 ;  /* 0x00007610ff007816 */ /* 0x000fe20000000000 */
[----:B------:R-:W-:Y:S02]  /*3c70*/  IMAD.MOV.U32 R60, RZ, RZ, -0x1 ;  /* 0xffffffffff3c7424 */ /* 0x000fe400078e00ff */
[----:B------:R-:W-:Y:S02]  /*3c80*/  IMAD.MOV.U32 R61, RZ, RZ, -0x1 ;  /* 0xffffffffff3d7424 */ /* 0x000fe400078e00ff */
[----:B-1----:R-:W-:-:S04]  /*3c90*/  IMAD.WIDE.U32 R16, R3, UR4, R16 ;  /* 0x0000000403107c25 */ /* 0x002fc8000f8e0010 */
[----:B------:R-:W-:Y:S01]  /*3ca0*/  IMAD R3, R3, UR5, RZ ;  /* 0x0000000503037c24 */ /* 0x000fe2000f8e02ff */
[----:B------:R-:W-:Y:S02]  /*3cb0*/  ULDC.64 UR4, c[0x0][0x650] ;  /* 0x0001940000047ab9 */ /* 0x000fe40000000a00 */
[----:B------:R-:W-:Y:S01]  /*3cc0*/  ISETP.GE.U32.AND P0, PT, R16, UR4, PT ;  /* 0x0000000410007c0c */ /* 0x000fe2000bf06070 */
[----:B------:R-:W-:-:S05]  /*3cd0*/  IMAD.IADD R17, R17, 0x1, R3 ;  /* 0x0000000111117824 */ /* 0x000fca00078e0203 */
[----:B------:R-:W-:-:S13]  /*3ce0*/  ISETP.GE.U32.AND.EX P0, PT, R17, UR5, PT, P0 ;  /* 0x0000000511007c0c */ /* 0x000fda000bf06100 */
[----:B------:R-:W-:Y:S05]  /*3cf0*/  @P0 BRA `(.L_x_99) ;  /* 0x0000000400640947 */ /* 0x000fea0003800000 */
[----:B------:R-:W1:Y:S01]  /*3d00*/  S2R R12, SR_CTAID.X ;  /* 0x00000000000c7919 */ /* 0x000e620000002500 */
[----:B------:R-:W2:Y:S01]  /*3d10*/  LDC.64 R10, c[0x0][0x628] ;  /* 0x00018a00ff0a7b82 */ /* 0x000ea20000000a00 */
[----:B------:R-:W-:Y:S01]  /*3d20*/  ULDC UR4, c[0x0][0x150] ;  /* 0x0000540000047ab9 */ /* 0x000fe20000000800 */
[----:B0-----:R-:W-:Y:S01]  /*3d30*/  IMAD.MOV.U32 R8, RZ, RZ, R16 ;  /* 0x000000ffff087224 */ /* 0x001fe200078e0010 */
[----:B------:R-:W0:Y:S01]  /*3d40*/  S2R R24, SR_CTAID.Y ;  /* 0x0000000000187919 */ /* 0x000e220000002600 */
[----:B------:R-:W-:-:S04]  /*3d50*/  IMAD.MOV.U32 R9, RZ, RZ, R17 ;  /* 0x000000ffff097224 */ /* 0x000fc800078e0011 */
[----:B------:R-:W0:Y:S08]  /*3d60*/  LDC R21, c[0x0][0x144] ;  /* 0x00005100ff157b82 */ /* 0x000e300000000800 */
[----:B------:R-:W0:Y:S08]  /*3d70*/  LDC R0, c[0x0][0x630] ;  /* 0x00018c00ff007b82 */ /* 0x000e300000000800 */
[----:B------:R-:W0:Y:S01]  /*3d80*/  LDC.64 R14, c[0x0][0x620] ;  /* 0x00018800ff0e7b82 */ /* 0x000e220000000a00 */
[----:B--2---:R-:W-:-:S04]  /*3d90*/  ISETP.NE.U32.AND P0, PT, R10, RZ, PT ;  /* 0x000000ff0a00720c */ /* 0x004fc80003f05070 */
[----:B------:R-:W-:Y:S02]  /*3da0*/  ISETP.NE.AND.EX P0, PT, R11, RZ, PT, P0 ;  /* 0x000000ff0b00720c */ /* 0x000fe40003f05300 */
[----:B-1----:R-:W-:-:S05]  /*3db0*/  I2FP.F32.U32 R3, R12 ;  /* 0x0000000c00037245 */ /* 0x002fca0000201000 */
[----:B------:R-:W-:-:S04]  /*3dc0*/  FMUL R3, R3, UR4 ;  /* 0x0000000403037c20 */ /* 0x000fc80008400000 */
[----:B------:R1:W2:Y:S02]  /*3dd0*/  F2I.U32.TRUNC.NTZ R20, R3 ;  /* 0x0000000300147305 */ /* 0x0002a4000020f000 */
[----:B------:R-:W-:Y:S05]  /*3de0*/  @!P0 BRA `(.L_x_100) ;  /* 0x0000000000288947 */ /* 0x000fea0003800000 */
[----:B-1----:R-:W1:Y:S02]  /*3df0*/  LDC R3, c[0x0][0x634] ;  /* 0x00018d00ff037b82 */ /* 0x002e640000000800 */
[----:B-1----:R-:W-:-:S05]  /*3e00*/  IADD3 R3, P0, R16, R3, RZ ;  /* 0x0000000310037210 */ /* 0x002fca0007f1e0ff */
[----:B------:R-:W-:-:S04]  /*3e10*/  IMAD.X R13, RZ, RZ, R17, P0 ;  /* 0x000000ffff0d7224 */ /* 0x000fc800000e0611 */
[----:B----4-:R-:W-:-:S04]  /*3e20*/  IMAD.WIDE.U32 R4, R13, R10, RZ ;  /* 0x0000000a0d047225 */ /* 0x010fc800078e00ff */
[----:B---3--:R-:W-:-:S04]  /*3e30*/  IMAD.WIDE.U32 R6, P0, R3, R11, R4 ;  /* 0x0000000b03067225 */ /* 0x008fc80007800004 */
[----:B------:R-:W-:-:S04]  /*3e40*/  IMAD.WIDE.U32 R4, R3, R10, RZ ;  /* 0x0000000a03047225 */ /* 0x000fc800078e00ff */
[----:B------:R-:W-:Y:S01]  /*3e50*/  IMAD.X R9, RZ, RZ, RZ, P0 ;  /* 0x000000ffff097224 */ /* 0x000fe200000e06ff */
[----:B------:R-:W-:Y:S01]  /*3e60*/  IADD3 RZ, P0, R5, R6, RZ ;  /* 0x0000000605ff7210 */ /* 0x000fe20007f1e0ff */
[----:B------:R-:W-:-:S04]  /*3e70*/  IMAD.MOV.U32 R8, RZ, RZ, R7 ;  /* 0x000000ffff087224 */ /* 0x000fc800078e0007 */
[----:B------:R-:W-:-:S08]  /*3e80*/  IMAD.WIDE.U32.X R8, R13, R11, R8, P0 ;  /* 0x0000000b0d087225 */ /* 0x000fd000000e0408 */
.L_x_100:
[----:B------:R-:W4:Y:S01]  /*3e90*/  LDC.64 R30, c[0x0][0x640] ;  /* 0x00019000ff1e7b82 */ /* 0x000f220000000a00 */
[-CC-:B0-----:R-:W-:Y:S01]  /*3ea0*/  SHF.R.U64 R61, R8, R0.reuse, R9.reuse ;  /* 0x00000000083d7219 */ /* 0x181fe20000001209 */
[----:B--2---:R-:W-:Y:S01]  /*3eb0*/  IMAD.MOV R20, RZ, RZ, -R20 ;  /* 0x000000ffff147224 */ /* 0x004fe200078e0a14 */
[----:B------:R-:W-:Y:S01]  /*3ec0*/  SHF.R.U32.HI R0, RZ, R0, R9 ;  /* 0x00000000ff007219 */ /* 0x000fe20000011609 */
[----:B------:R-:W-:Y:S01]  /*3ed0*/  ULDC UR4, c[0x0][0x154] ;  /* 0x0000550000047ab9 */ /* 0x000fe20000000800 */
[----:B-1----:R-:W-:Y:S01]  /*3ee0*/  IADD3 R3, P0, RZ, -R61, RZ ;  /* 0x8000003dff037210 */ /* 0x002fe20007f1e0ff */
[----:B------:R-:W-:Y:S02]  /*3ef0*/  IMAD R26, R21, R20, R12 ;  /* 0x00000014151a7224 */ /* 0x000fe400078e020c */
[----:B---3--:R-:W0:Y:S01]  /*3f00*/  LDC R6, c[0x0][0x618] ;  /* 0x00018600ff067b82 */ /* 0x008e220000000800 */
[----:B------:R-:W-:Y:S02]  /*3f10*/  IMAD.MOV.U32 R7, RZ, RZ, 0x1 ;  /* 0x00000001ff077424 */ /* 0x000fe400078e00ff */
[----:B----4-:R-:W-:-:S04]  /*3f20*/  IMAD.X R5, RZ, RZ, ~R0, P0 ;  /* 0x000000ffff057224 */ /* 0x010fc800000e0e00 */
[-C--:B------:R-:W-:Y:S01]  /*3f30*/  IMAD R0, R5, R14.reuse, RZ ;  /* 0x0000000e05007224 */ /* 0x080fe200078e02ff */
[----:B------:R-:W1:Y:S01]  /*3f40*/  LDC R8, c[0x0][0x608] ;  /* 0x00018200ff087b82 */ /* 0x000e620000000800 */
[----:B------:R-:W-:-:S04]  /*3f50*/  IMAD.WIDE.U32 R4, R3, R14, R16 ;  /* 0x0000000e03047225 */ /* 0x000fc800078e0010 */
[----:B------:R-:W-:Y:S01]  /*3f60*/  IMAD R3, R3, R15, R0 ;  /* 0x0000000f03037224 */ /* 0x000fe200078e0200 */
[----:B------:R-:W-:Y:S02]  /*3f70*/  I2FP.F32.U32 R0, R24 ;  /* 0x0000001800007245 */ /* 0x000fe40000201000 */
[----:B------:R-:W2:Y:S01]  /*3f80*/  LDC R28, c[0x0][0x658] ;  /* 0x00019600ff1c7b82 */ /* 0x000ea20000000800 */
[----:B------:R-:W-:Y:S01]  /*3f90*/  IMAD.IADD R3, R5, 0x1, R3 ;  /* 0x0000000105037824 */ /* 0x000fe200078e0203 */
[----:B------:R-:W-:Y:S01]  /*3fa0*/  ISETP.NE.U32.AND P0, PT, R30, RZ, PT ;  /* 0x000000ff1e00720c */ /* 0x000fe20003f05070 */
[----:B------:R-:W-:Y:S01]  /*3fb0*/  FMUL R0, R0, UR4 ;  /* 0x0000000400007c20 */ /* 0x000fe20008400000 */
[----:B------:R-:W-:Y:S02]  /*3fc0*/  IMAD.MOV.U32 R5, RZ, RZ, -0x1 ;  /* 0xffffffffff057424 */ /* 0x000fe400078e00ff */
[----:B------:R-:W-:Y:S01]  /*3fd0*/  ISETP.NE.AND.EX P0, PT, R31, RZ, PT, P0 ;  /* 0x000000ff1f00720c */ /* 0x000fe20003f05300 */
[----:B------:R3:W4:Y:S01]  /*3fe0*/  F2I.U32.TRUNC.NTZ R13, R0 ;  /* 0x00000000000d7305 */ /* 0x000722000020f000 */
[----:B------:R-:W3:Y:S01]  /*3ff0*/  LDC R15, c[0x0][0x148] ;  /* 0x00005200ff0f7b82 */ /* 0x000ee20000000800 */
[----:B0-----:R-:W-:-:S02]  /*4000*/  SHF.R.U64 R12, R4, R6, R3 ;  /* 0x00000006040c7219 */ /* 0x001fc40000001203 */
[----:B------:R-:W-:-:S05]  /*4010*/  SHF.R.U32.HI R3, RZ, R6, R3 ;  /* 0x00000006ff037219 */ /* 0x000fca0000011603 */
[----:B------:R-:W0:Y:S01]  /*4020*/  LDC R20, c[0x0][0x600] ;  /* 0x00018000ff147b82 */ /* 0x000e220000000800 */
[-CC-:B-1----:R-:W-:Y:S02]  /*4030*/  SHF.R.U64 R10, R12, R8.reuse, R3.reuse ;  /* 0x000000080c0a7219 */ /* 0x182fe40000001203 */
[----:B------:R-:W-:-:S05]  /*4040*/  SHF.R.U32.HI R3, RZ, R8, R3 ;  /* 0x00000008ff037219 */ /* 0x000fca0000011603 */
[----:B------:R-:W1:Y:S01]  /*4050*/  LDC R21, c[0x0][0x648] ;  /* 0x00019200ff157b82 */ /* 0x000e620000000800 */
[-C--:B--2---:R-:W-:Y:S02]  /*4060*/  SHF.L.U32 R4, R5, R28.reuse, RZ ;  /* 0x0000001c05047219 */ /* 0x084fe400000006ff */
[-CC-:B------:R-:W-:Y:S02]  /*4070*/  SHF.R.U64 R14, R10, R28.reuse, R3.reuse ;  /* 0x0000001c0a0e7219 */ /* 0x180fe40000001203 */
[----:B------:R-:W-:Y:S02]  /*4080*/  SHF.R.U32.HI R5, RZ, R28, R3 ;  /* 0x0000001cff057219 */ /* 0x000fe40000011603 */
[----:B------:R-:W-:Y:S01]  /*4090*/  LOP3.LUT R59, RZ, R4, RZ, 0x33, !PT ;  /* 0x00000004ff3b7212 */ /* 0x000fe200078e33ff */
[----:B------:R-:W2:Y:S01]  /*40a0*/  LDC R25, c[0x0][0x638] ;  /* 0x00018e00ff197b82 */ /* 0x000ea20000000800 */
[----:B------:R-:W-:Y:S01]  /*40b0*/  SHF.L.U32 R28, R7, R28, RZ ;  /* 0x0000001c071c7219 */ /* 0x000fe200000006ff */
[----:B------:R-:W-:-:S06]  /*40c0*/  IMAD.MOV.U32 R4, RZ, RZ, R14 ;  /* 0x000000ffff047224 */ /* 0x000fcc00078e000e */
[----:B------:R-:W0:Y:S01]  /*40d0*/  LDC R27, c[0x0][0x610] ;  /* 0x00018400ff1b7b82 */ /* 0x000e220000000800 */
[----:B----4-:R-:W-:Y:S05]  /*40e0*/  @!P0 BRA `(.L_x_101) ;  /* 0x0000000000288947 */ /* 0x010fea0003800000 */
        /* <DEDUP_REMOVED lines=10> */
.L_x_101:
[----:B------:R-:W-:Y:S01]  /*4190*/  ISETP.NE.AND P0, PT, R2, 0x1, PT ;  /* 0x000000010200780c */ /* 0x000fe20003f05270 */
[----:B------:R-:W-:Y:S01]  /*41a0*/  IMAD.MOV R13, RZ, RZ, -R13 ;  /* 0x000000ffff0d7224 */ /* 0x000fe200078e0a0d */
[----:B-1-3--:R-:W-:Y:S01]  /*41b0*/  SHF.R.U64 R0, R4, R21, R5 ;  /* 0x0000001504007219 */ /* 0x00afe20000001205 */
[----:B0-----:R-:W-:Y:S01]  /*41c0*/  VIADD R5, R20, 0xffffffff ;  /* 0xffffffff14057836 */ /* 0x001fe20000000000 */
[----:B------:R-:W-:-:S03]  /*41d0*/  LOP3.LUT R59, R10, R59, RZ, 0xc0, !PT ;  /* 0x0000003b0a3b7212 */ /* 0x000fc600078ec0ff */
[----:B------:R-:W-:Y:S01]  /*41e0*/  IMAD.MOV R3, RZ, RZ, -R0 ;  /* 0x000000ffff037224 */ /* 0x000fe200078e0a00 */
[----:B------:R-:W-:Y:S01]  /*41f0*/  LOP3.LUT R5, R12, R5, RZ, 0xc0, !PT ;  /* 0x000000050c057212 */ /* 0x000fe200078ec0ff */
[----:B------:R-:W-:Y:S02]  /*4200*/  IMAD R59, R28, R0, R59 ;  /* 0x000000001c3b7224 */ /* 0x000fe400078e023b */
[----:B--2---:R-:W-:Y:S02]  /*4210*/  IMAD R0, R3, R25, R14 ;  /* 0x0000001903007224 */ /* 0x004fe400078e020e */
[----:B------:R-:W-:Y:S02]  /*4220*/  @P0 IMAD R26, R15, R13, R24 ;  /* 0x0000000d0f1a0224 */ /* 0x000fe400078e0218 */
[----:B------:R-:W-:Y:S02]  /*4230*/  IMAD R4, R0, R20, R5 ;  /* 0x0000001400047224 */ /* 0x000fe400078e0205 */
[----:B------:R-:W-:-:S02]  /*4240*/  IMAD R59, R59, R27, R26 ;  /* 0x0000001b3b3b7224 */ /* 0x000fc400078e021a */
[----:B------:R-:W-:-:S03]  /*4250*/  IMAD.MOV.U32 R3, RZ, RZ, 0x1 ;  /* 0x00000001ff037424 */ /* 0x000fc600078e00ff */
[----:B------:R-:W-:Y:S02]  /*4260*/  SEL R60, R4, R59, !P0 ;  /* 0x0000003b043c7207 */ /* 0x000fe40004000000 */
[----:B------:R-:W-:Y:S02]  /*4270*/  PRMT R0, R3, 0x7610, R0 ;  /* 0x0000761003007816 */ /* 0x000fe40000000000 */
[----:B------:R-:W-:-:S07]  /*4280*/  SEL R59, R59, R4, !P0 ;  /* 0x000000043b3b7207 */ /* 0x000fce0004000000 */
.L_x_99:
[----:B------:R-:W-:-:S13]  /*4290*/  LOP3.LUT P0, RZ, R0, 0xff, RZ, 0xc0, !PT ;  /* 0x000000ff00ff7812 */ /* 0x000fda000780c0ff */
[----:B------:R-:W-:Y:S05]  /*42a0*/  @P0 BRA `(.L_x_102) ;  /* 0xffffffcc00b00947 */ /* 0x000fea000383ffff */
[----:B------:R-:W-:Y:S05]  /*42b0*/  EXIT ;  /* 0x000000000000794d */ /* 0x000fea0003800000 */
.L_x_7:
[----:B0-----:R-:W-:Y:S01]  /*42c0*/  ULDC.64 UR4, c[0x0][0x650] ;  /* 0x0001940000047ab9 */ /* 0x001fe20000000a00 */
        /* <DEDUP_REMOVED lines=25> */
.L_x_104:
[----:B------:R-:W0:Y:S01]  /*4460*/  LDC.64 R26, c[0x0][0x640] ;  /* 0x00019000ff1a7b82 */ /* 0x000e220000000a00 */
[-CC-:B------:R-:W-:Y:S01]  /*4470*/  SHF.R.U64 R20, R12, R8.reuse, R13.reuse ;  /* 0x000000080c147219 */ /* 0x180fe2000000120d */
[----:B------:R-:W-:Y:S01]  /*4480*/  IMAD.MOV.U32 R30, RZ, RZ, 0x1 ;  /* 0x00000001ff1e7424 */ /* 0x000fe200078e00ff */
[----:B------:R-:W-:Y:S02]  /*4490*/  SHF.R.U32.HI R6, RZ, R8, R13 ;  /* 0x00000008ff067219 */ /* 0x000fe4000001160d */
[----:B------:R-:W-:-:S03]  /*44a0*/  IADD3 R11, P0, RZ, -R20, RZ ;  /* 0x80000014ff0b7210 */ /* 0x000fc60007f1e0ff */
[----:B------:R-:W1:Y:S02]  /*44b0*/  LDC R10, c[0x0][0x618] ;  /* 0x00018600ff0a7b82 */ /* 0x000e640000000800 */
[----:B------:R-:W-:-:S04]  /*44c0*/  IMAD.X R7, RZ, RZ, ~R6, P0 ;  /* 0x000000ffff077224 */ /* 0x000fc800000e0e06 */
[-C--:B------:R-:W-:Y:S02]  /*44d0*/  IMAD R8, R7, R22.reuse, RZ ;  /* 0x0000001607087224 */ /* 0x080fe400078e02ff */
[----:B------:R-:W2:Y:S01]  /*44e0*/  LDC R12, c[0x0][0x608] ;  /* 0x00018200ff0c7b82 */ /* 0x000ea20000000800 */
[----:B------:R-:W-:-:S04]  /*44f0*/  IMAD.WIDE.U32 R6, R11, R22, R16 ;  /* 0x000000160b067225 */ /* 0x000fc800078e0010 */
[----:B------:R-:W-:-:S03]  /*4500*/  IMAD R11, R11, R23, R8 ;  /* 0x000000170b0b7224 */ /* 0x000fc600078e0208 */
[----:B------:R-:W3:Y:S01]  /*4510*/  LDC R25, c[0x0][0x658] ;  /* 0x00019600ff197b82 */ /* 0x000ee20000000800 */
[----:B------:R-:W-:Y:S01]  /*4520*/  IMAD.IADD R7, R7, 0x1, R11 ;  /* 0x0000000107077824 */ /* 0x000fe200078e020b */
[----:B0-----:R-:W-:-:S04]  /*4530*/  ISETP.NE.U32.AND P0, PT, R26, RZ, PT ;  /* 0x000000ff1a00720c */ /* 0x001fc80003f05070 */
[----:B------:R-:W-:Y:S02]  /*4540*/  ISETP.NE.AND.EX P0, PT, R27, RZ, PT, P0 ;  /* 0x000000ff1b00720c */ /* 0x000fe40003f05300 */
[----:B------:R-:W0:Y:S01]  /*4550*/  LDC R23, c[0x0][0x600] ;  /* 0x00018000ff177b82 */ /* 0x000e220000000800 */
[-CC-:B-1----:R-:W-:Y:S02]  /*4560*/  SHF.R.U64 R8, R6, R10.reuse, R7.reuse ;  /* 0x0000000a06087219 */ /* 0x182fe40000001207 */
[----:B------:R-:W-:Y:S01]  /*4570*/  SHF.R.U32.HI R7, RZ, R10, R7 ;  /* 0x0000000aff077219 */ /* 0x000fe20000011607 */
[----:B------:R-:W-:-:S04]  /*4580*/  IMAD.MOV.U32 R10, RZ, RZ, -0x1 ;  /* 0xffffffffff0a7424 */ /* 0x000fc800078e00ff */
        /* <DEDUP_REMOVED lines=21> */
.L_x_105:
[----:B------:R-:W-:Y:S01]  /*46e0*/  ISETP.NE.AND P0, PT, R2, 0x1, PT ;  /* 0x000000010200780c */ /* 0x000fe20003f05270 */
[----:B0-----:R-:W-:Y:S01]  /*46f0*/  VIADD R11, R23, 0xffffffff ;  /* 0xffffffff170b7836 */ /* 0x001fe20000000000 */
[----:B-1----:R-:W-:Y:S02]  /*4700*/  SHF.R.U64 R6, R6, R24, R7 ;  /* 0x0000001806067219 */ /* 0x002fe40000001207 */
[----:B------:R-:W-:Y:S02]  /*4710*/  SHF.L.U32 R30, R30, R25, RZ ;  /* 0x000000191e1e7219 */ /* 0x000fe400000006ff */
[----:B------:R-:W-:Y:S01]  /*4720*/  LOP3.LUT R5, R21, R32, RZ, 0xc0, !PT ;  /* 0x0000002015057212 */ /* 0x000fe200078ec0ff */
[----:B------:R-:W-:-:S04]  /*4730*/  IMAD.MOV R7, RZ, RZ, -R6 ;  /* 0x000000ffff077224 */ /* 0x000fc800078e0a06 */
[----:B------:R-:W-:Y:S01]  /*4740*/  IMAD R6, R30, R6, R5 ;  /* 0x000000061e067224 */ /* 0x000fe200078e0205 */
[----:B------:R-:W-:Y:S01]  /*4750*/  LOP3.LUT R5, R8, R11, RZ, 0xc0, !PT ;  /* 0x0000000b08057212 */ /* 0x000fe200078ec0ff */
[----:B------:R-:W-:Y:S02]  /*4760*/  @P0 IMAD R3, R9, R14, R4 ;  /* 0x0000000e09030224 */ /* 0x000fe400078e0204 */
[----:B--2---:R-:W-:Y:S02]  /*4770*/  IMAD R4, R7, R28, R22 ;  /* 0x0000001c07047224 */ /* 0x004fe400078e0216 */
[----:B---3--:R-:W-:Y:S02]  /*4780*/  IMAD R3, R6, R29, R3 ;  /* 0x0000001d06037224 */ /* 0x008fe400078e0203 */
[----:B------:R-:W-:Y:S02]  /*4790*/  IMAD R4, R4, R23, R5 ;  /* 0x0000001704047224 */ /* 0x000fe400078e0205 */
[----:B------:R-:W-:-:S02]  /*47a0*/  IMAD.MOV.U32 R8, RZ, RZ, 0x1 ;  /* 0x00000001ff087424 */ /* 0x000fc400078e00ff */
[----:B------:R-:W-:Y:S01]  /*47b0*/  IMAD.MOV.U32 R6, RZ, RZ, R20 ;  /* 0x000000ffff067224 */ /* 0x000fe200078e0014 */
[----:B------:R-:W-:Y:S02]  /*47c0*/  SEL R7, R4, R3, !P0 ;  /* 0x0000000304077207 */ /* 0x000fe40004000000 */
[----:B------:R-:W-:-:S07]  /*47d0*/  SEL R21, R3, R4, !P0 ;  /* 0x0000000403157207 */ /* 0x000fce0004000000 */
.L_x_103:
[----:B------:R-:W-:-:S08]  /*47e0*/  NOP ;  /* 0x0000000000007918 */ /* 0x000fd00000000000 */
[----:B------:R-:W0:-:S00]  /*47f0*/  USETMAXREG.DEALLOC.CTAPOOL 0x28 ;  /* 0x00000028000079c8 */ /* 0x000e0000080e0500 */
[----:B0-----:R-:W-:-:S13]  /*4800*/  ISETP.NE.AND P0, PT, R0, RZ, PT ;  /* 0x000000ff0000720c */ /* 0x001fda0003f05270 */
[----:B------:R-:W-:Y:S05]  /*4810*/  @P0 EXIT ;  /* 0x000000000000094d */ /* 0x000fea0003800000 */
[----:B------:R-:W-:Y:S01]  /*4820*/  LOP3.LUT P0, RZ, R8, 0xff, RZ, 0xc0, !PT ;  /* 0x000000ff08ff7812 */ /* 0x000fe2000780c0ff */
[----:B------:R-:W-:Y:S02]  /*4830*/  IMAD.MOV.U32 R0, RZ, RZ, 0x1 ;  /* 0x00000001ff007424 */ /* 0x000fe400078e00ff */
[----:B------:R-:W-:-:S10]  /*4840*/  IMAD.MOV.U32 R3, RZ, RZ, RZ ;  /* 0x000000ffff037224 */ /* 0x000fd400078e00ff */
[----:B------:R-:W-:Y:S05]  /*4850*/  @!P0 BRA `(.L_x_106) ;  /* 0x0000000c00488947 */ /* 0x000fea0003800000 */
[----:B------:R-:W0:Y:S01]  /*4860*/  LDC R0, c[0x0][0x28c] ;  /* 0x0000a300ff007b82 */ /* 0x000e220000000800 */
[----:B------:R-:W-:Y:S01]  /*4870*/  ULDC UR5, c[0x0][0x658] ;  /* 0x0001960000057ab9 */ /* 0x000fe20000000800 */
[----:B------:R-:W-:Y:S01]  /*4880*/  UMOV UR7, 0xffffffff ;  /* 0xffffffff00077882 */ /* 0x000fe20000000000 */
[----:B------:R-:W-:Y:S01]  /*4890*/  ULDC UR6, c[0x0][0xc] ;  /* 0x0000030000067ab9 */ /* 0x000fe20000000800 */
[----:B------:R-:W-:Y:S01]  /*48a0*/  USHF.L.U32 UR8, UR7, UR5, URZ ;  /* 0x0000000507087299 */ /* 0x000fe2000800063f */
[----:B------:R-:W-:Y:S01]  /*48b0*/  BSSY B0, `(.L_x_106) ;  /* 0x00000cc000007945 */ /* 0x000fe20003800000 */
[----:B------:R-:W-:Y:S01]  /*48c0*/  UMOV UR9, 0x1 ;  /* 0x0000000100097882 */ /* 0x000fe20000000000 */
[----:B------:R-:W-:Y:S01]  /*48d0*/  ULDC UR7, c[0x0][0x10] ;  /* 0x0000040000077ab9 */ /* 0x000fe20000000800 */
[----:B------:R-:W1:Y:S01]  /*48e0*/  S2UR UR10, SR_CgaCtaId ;  /* 0x00000000000a79c3 */ /* 0x000e620000008800 */
[----:B------:R-:W-:Y:S01]  /*48f0*/  UIMAD.WIDE.U32 UR6, UR6, UR7, URZ ;  /* 0x00000007060672a5 */ /* 0x000fe2000f8e003f */
[----:B------:R-:W-:Y:S01]  /*4900*/  IMAD.MOV.U32 R9, RZ, RZ, 0x1 ;  /* 0x00000001ff097424 */ /* 0x000fe200078e00ff */
[----:B------:R-:W-:Y:S01]  /*4910*/  USHF.L.U32 UR17, UR9, UR5, URZ ;  /* 0x0000000509117299 */ /* 0x000fe2000800063f */
[----:B------:R-:W-:Y:S01]  /*4920*/  LOP3.LUT R13, R19, 0x2, RZ, 0xfc, !PT ;  /* 0x00000002130d7812 */ /* 0x000fe200078efcff */
[----:B------:R-:W-:Y:S01]  /*4930*/  ULDC UR4, c[0x0][0x600] ;  /* 0x0001800000047ab9 */ /* 0x000fe20000000800 */
[----:B------:R-:W-:Y:S01]  /*4940*/  ULDC UR5, c[0x0][0x14] ;  /* 0x0000050000057ab9 */ /* 0x000fe20000000800 */
[----:B------:R-:W-:-:S02]  /*4950*/  UIADD3 UR4, UR4, -0x1, URZ ;  /* 0xffffffff04047890 */ /* 0x000fc4000fffe03f */
[----:B------:R-:W-:Y:S02]  /*4960*/  UIMAD.WIDE.U32 UR22, UR6, UR5, URZ ;  /* 0x00000005061672a5 */ /* 0x000fe4000f8e003f */
[----:B------:R-:W-:Y:S02]  /*4970*/  UIMAD UR13, UR7, UR5, URZ ;  /* 0x00000005070d72a4 */ /* 0x000fe4000f8e023f */
[----:B------:R-:W-:Y:S02]  /*4980*/  ULOP3.LUT UR16, URZ, UR8, URZ, 0x33, !UPT ;  /* 0x000000083f107292 */ /* 0x000fe4000f8e333f */
[----:B------:R-:W-:Y:S01]  /*4990*/  UIADD3 UR13, UR23, UR13, URZ ;  /* 0x0000000d170d7290 */ /* 0x000fe2000fffe03f */
[----:B0-----:R-:W-:Y:S01]  /*49a0*/  VIADD R0, R0, 0x7f ;  /* 0x0000007f00007836 */ /* 0x001fe20000000000 */
[----:B------:R-:W-:-:S04]  /*49b0*/  ULDC.64 UR24, c[0x0][0x198] ;  /* 0x0000660000187ab9 */ /* 0x000fc80000000a00 */
[----:B------:R-:W-:Y:S01]  /*49c0*/  SHF.R.S32.HI R3, RZ, 0x1f, R0 ;  /* 0x0000001fff037819 */ /* 0x000fe20000011400 */
[----:B-1----:R-:W-:-:S03]  /*49d0*/  IMAD.U32 R8, RZ, RZ, UR10 ;  /* 0x0000000aff087e24 */ /* 0x002fc6000f8e00ff */
[----:B------:R-:W-:Y:S01]  /*49e0*/  LEA.HI R3, R3, R0, RZ, 0x7 ;  /* 0x0000000003037211 */ /* 0x000fe200078f38ff */
[----:B------:R-:W-:-:S03]  /*49f0*/  IMAD.MOV.U32 R0, RZ, RZ, 0x1 ;  /* 0x00000001ff007424 */ /* 0x000fc600078e00ff */
[----:B------:R-:W-:Y:S01]  /*4a00*/  SHF.R.S32.HI R10, RZ, 0x7, R3 ;  /* 0x00000007ff0a7819 */ /* 0x000fe20000011403 */
[----:B------:R-:W-:Y:S01]  /*4a10*/  IMAD.MOV.U32 R3, RZ, RZ, RZ ;  /* 0x000000ffff037224 */ /* 0x000fe200078e00ff */
[----:B------:R-:W-:-:S03]  /*4a20*/  LEA R11, R8, 0x100, 0xd ;  /* 0x00000100080b7811 */ /* 0x000fc600078e68ff */
[----:B------:R-:W-:-:S07]  /*4a30*/  VIADD R12, R10, 0x1 ;  /* 0x000000010a0c7836 */ /* 0x000fce0000000000 */
.L_x_117:
[----:B------:R-:W-:-:S03]  /*4a40*/  UMOV UR5, 0xffffffff ;  /* 0xffffffff00057882 */ /* 0x000fc60000000000 */
[----:B------:R-:W-:Y:S05]  /*4a50*/  BRA.DIV UR5, `(.L_x_107) ;  /* 0x0000000e05b07947 */ /* 0x000fea000b800000 */
[----:B------:R-:W-:-:S13]  /*4a60*/  ELECT P6, URZ, PT ;  /* 0x00000000003f782f */ /* 0x000fda00038c0000 */
.L_x_128:
[----:B------:R-:W0:Y:S01]  /*4a70*/  LDC R4, c[0x0][0x28c] ;  /* 0x0000a300ff047b82 */ /* 0x000e220000000800 */
[----:B------:R-:W-:Y:S01]  /*4a80*/  BSSY B1, `(.L_x_108) ;  /* 0x000003a000017945 */ /* 0x000fe20003800000 */
[----:B0-----:R-:W-:-:S13]  /*4a90*/  ISETP.LT.OR P6, PT, R4, 0x1, !P6 ;  /* 0x000000010400780c */ /* 0x001fda00077c1670 */
[----:B------:R-:W-:Y:S05]  /*4aa0*/  @P6 BRA `(.L_x_109) ;  /* 0x0000000000dc6947 */ /* 0x000fea0003800000 */
[----:B------:R-:W-:Y:S02]  /*4ab0*/  IMAD R21, R21, 0x2, R8 ;  /* 0x0000000215157824 */ /* 0x000fe400078e0208 */
[----:B------:R-:W-:Y:S02]  /*4ac0*/  IMAD.SHL.U32 R22, R7, 0x40, RZ ;  /* 0x0000004007167824 */ /* 0x000fe400078e00ff */
[----:B------:R-:W-:Y:S02]  /*4ad0*/  IMAD.MOV.U32 R24, RZ, RZ, RZ ;  /* 0x000000ffff187224 */ /* 0x000fe400078e00ff */
[----:B------:R-:W-:Y:S02]  /*4ae0*/  IMAD.MOV.U32 R4, RZ, RZ, R12 ;  /* 0x000000ffff047224 */ /* 0x000fe400078e000c */
[----:B------:R-:W-:Y:S02]  /*4af0*/  IMAD.MOV.U32 R5, RZ, RZ, R0 ;  /* 0x000000ffff057224 */ /* 0x000fe400078e0000 */
[----:B------:R-:W-:-:S02]  /*4b00*/  IMAD.MOV.U32 R14, RZ, RZ, R3 ;  /* 0x000000ffff0e7224 */ /* 0x000fc400078e0003 */
[----:B------:R-:W-:-:S07]  /*4b10*/  IMAD.SHL.U32 R21, R21, 0x40, RZ ;  /* 0x0000004015157824 */ /* 0x000fce00078e00ff */
.L_x_112:
[----:B------:R-:W0:Y:S01]  /*4b20*/  S2UR UR5, SR_CgaCtaId ;  /* 0x00000000000579c3 */ /* 0x000e220000008800 */
[----:B------:R-:W-:Y:S02]  /*4b30*/  MOV R7, 0x400 ;  /* 0x0000040000077802 */ /* 0x000fe40000000f00 */
[----:B------:R-:W-:-:S13]  /*4b40*/  LOP3.LUT P1, RZ, R18, 0x7f, RZ, 0xc0, !PT ;  /* 0x0000007f12ff7812 */ /* 0x000fda000782c0ff */
[----:B------:R-:W1:Y:S01]  /*4b50*/  @!P1 LDC R15, c[0x0][0x500] ;  /* 0x00014000ff0f9b82 */ /* 0x000e620000000800 */
[----:B0-----:R-:W-:-:S05]  /*4b60*/  IMAD.U32 R8, RZ, RZ, UR5 ;  /* 0x00000005ff087e24 */ /* 0x001fca000f8e00ff */
[----:B------:R-:W-:Y:S02]  /*4b70*/  LEA R23, R8, R7, 0x18 ;  /* 0x0000000708177211 */ /* 0x000fe400078ec0ff */
[----:B------:R-:W-:-:S03]  /*4b80*/  SHF.L.U32 R7, R5, 0x1f, RZ ;  /* 0x0000001f05077819 */ /* 0x000fc600000006ff */
[----:B------:R-:W-:-:S04]  /*4b90*/  IMAD R20, R14, 0x8, R23 ;  /* 0x000000080e147824 */ /* 0x000fc800078e0217 */
[----:B------:R-:W0:Y:S02]  /*4ba0*/  SYNCS.PHASECHK.TRANS64.TRYWAIT P0, [R20+URZ+0x20], R7 ;  /* 0x00002007140075a7 */ /* 0x000e24000800017f */
[----:B01----:R-:W-:Y:S05]  /*4bb0*/  @!P0 BRA `(.L_x_110) ;  /* 0x0000000c00788947 */ /* 0x003fea0003800000 */
.L_x_129:
[----:B0-----:R-:W-:Y:S01]  /*4bc0*/  PRMT R7, R13, 0x9910, RZ ;  /* 0x000099100d077816 */ /* 0x001fe200000000ff */
[----:B------:R0:W-:Y:S03]  /*4bd0*/  @!P1 SYNCS.ARRIVE.TRANS64 RZ, [R20+URZ], R15 ;  /* 0x0000000f14ff99a7 */ /* 0x0001e6000800003f */
[----:B------:R-:W-:-:S13]  /*4be0*/  ISETP.NE.AND P0, PT, R7, 0x2, PT ;  /* 0x000000020700780c */ /* 0x000fda0003f05270 */
[----:B0-----:R-:W-:Y:S05]  /*4bf0*/  @P0 BRA `(.L_x_111) ;  /* 0x0000000000040947 */ /* 0x001fea0003800000 */
[----:B------:R-:W-:Y:S01]  /*4c00*/  BPT.TRAP 0x1 ;  /* 0x000000040000795c */ /* 0x000fe20000300000 */
.L_x_111:
[C---:B------:R-:W-:Y:S01]  /*4c10*/  IMAD R7, R14.reuse, 0x4000, R11 ;  /* 0x000040000e077824 */ /* 0x040fe200078e020b */
[----:B------:R-:W-:Y:S01]  /*4c20*/  R2UR UR8, R23 ;  /* 0x00000000170872ca */ /* 0x000fe200000e0000 */
[----:B------:R-:W-:Y:S01]  /*4c30*/  IMAD R23, R14, 0x2000, R23 ;  /* 0x000020000e177824 */ /* 0x000fe200078e0217 */
[----:B------:R-:W-:Y:S01]  /*4c40*/  R2UR UR18, R21 ;  /* 0x00000000151272ca */ /* 0x000fe200000e0000 */
[----:B------:R-:W-:Y:S01]  /*4c50*/  VIADD R4, R4, 0xffffffff ;  /* 0xffffffff04047836 */ /* 0x000fe20000000000 */
[----:B------:R-:W-:Y:S01]  /*4c60*/  R2UR UR5, R7 ;  /* 0x00000000070572ca */ /* 0x000fe200000e0000 */
[----:B------:R-:W-:Y:S01]  /*4c70*/  UIADD3 UR6, UP0, UR24, 0xf0, URZ ;  /* 0x000000f018067890 */ /* 0x000fe2000ff1e03f */
[----:B------:R-:W-:Y:S01]  /*4c80*/  R2UR UR11, R23 ;  /* 0x00000000170b72ca */ /* 0x000fe200000e0000 */
[----:B------:R-:W-:Y:S01]  /*4c90*/  UIADD3 UR26, UP1, UR24, 0x1f0, URZ ;  /* 0x000001f0181a7890 */ /* 0x000fe2000ff3e03f */
[----:B------:R-:W-:Y:S01]  /*4ca0*/  R2UR UR9, R20 ;  /* 0x00000000140972ca */ /* 0x000fe200000e0000 */
[----:B------:R-:W-:Y:S01]  /*4cb0*/  UIADD3.X UR7, URZ, UR25, URZ, UP0, !UPT ;  /* 0x000000193f077290 */ /* 0x000fe200087fe43f */
[----:B------:R-:W-:Y:S01]  /*4cc0*/  R2UR UR10, R24 ;  /* 0x00000000180a72ca */ /* 0x000fe200000e0000 */
[----:B------:R-:W-:Y:S01]  /*4cd0*/  VIADD R14, R14, 0x1 ;  /* 0x000000010e0e7836 */ /* 0x000fe20000000000 */
[----:B------:R-:W-:Y:S01]  /*4ce0*/  R2UR UR12, R6 ;  /* 0x00000000060c72ca */ /* 0x000fe200000e0000 */
[----:B------:R-:W-:Y:S01]  /*4cf0*/  UIADD3.X UR27, URZ, UR25, URZ, UP1, !UPT ;  /* 0x000000193f1b7290 */ /* 0x000fe20008ffe43f */
[----:B------:R-:W-:Y:S01]  /*4d00*/  R2UR UR19, R22 ;  /* 0x00000000161372ca */ /* 0x000fe200000e0000 */
[----:B------:R-:W-:Y:S01]  /*4d10*/  UMOV UR20, 0x30000 ;  /* 0x0003000000147882 */ /* 0x000fe20000000000 */
[----:B------:R-:W-:Y:S01]  /*4d20*/  ISETP.GT.AND P1, PT, R4, 0x1, PT ;  /* 0x000000010400780c */ /* 0x000fe20003f24270 */
[----:B------:R-:W-:Y:S01]  /*4d30*/  UIADD3 UR8, UR8, UR5, URZ ;  /* 0x0000000508087290 */ /* 0x000fe2000fffe03f */
[----:B------:R-:W-:Y:S01]  /*4d40*/  ISETP.NE.AND P0, PT, R14, 0x4, PT ;  /* 0x000000040e00780c */ /* 0x000fe20003f05270 */
[----:B------:R-:W-:Y:S01]  /*4d50*/  UIADD3 UR5, UR11, 0x10100, URZ ;  /* 0x000101000b057890 */ /* 0x000fe2000fffe03f */
[----:B------:R-:W-:Y:S01]  /*4d60*/  VIADD R24, R24, 0x80 ;  /* 0x0000008018187836 */ /* 0x000fe20000000000 */
[----:B------:R-:W-:Y:S01]  /*4d70*/  UMOV UR14, 0x0 ;  /* 0x00000000000e7882 */ /* 0x000fe20000000000 */
[----:B------:R-:W-:Y:S01]  /*4d80*/  UMOV UR15, 0x10000000 ;  /* 0x10000000000f7882 */ /* 0x000fe20000000000 */
[----:B------:R-:W-:Y:S01]  /*4d90*/  UMOV UR11, UR18 ;  /* 0x00000012000b7c82 */ /* 0x000fe20008000000 */
[----:B------:R-:W-:-:S02]  /*4da0*/  SEL R20, RZ, 0x1, P0 ;  /* 0x00000001ff147807 */ /* 0x000fc40000000000 */
[----:B------:R0:W-:Y:S01]  /*4db0*/  UTMALDG.3D.MULTICAST [UR8], [UR6], UR20, desc[UR14] ;  /* 0x00000e08060073b4 */ /* 0x0001e20008011814 */
[----:B------:R-:W-:Y:S02]  /*4dc0*/  SEL R14, R14, RZ, P0 ;  /* 0x000000ff0e0e7207 */ /* 0x000fe40000000000 */
[----:B------:R-:W-:Y:S01]  /*4dd0*/  LOP3.LUT R5, R5, R20, RZ, 0x3c, !PT ;  /* 0x0000001405057212 */ /* 0x000fe200078e3cff */
[----:B0-----:R-:W-:Y:S01]  /*4de0*/  UMOV UR8, UR5 ;  /* 0x0000000500087c82 */ /* 0x001fe20008000000 */
[----:B------:R-:W-:Y:S02]  /*4df0*/  UMOV UR11, UR19 ;  /* 0x00000013000b7c82 */ /* 0x000fe40008000000 */
[----:B------:R0:W-:Y:S02]  /*4e00*/  UTMALDG.3D [UR8], [UR26], desc[UR14] ;  /* 0x00000e081a0075b4 */ /* 0x0001e40008011000 */
[----:B0-----:R-:W-:Y:S05]  /*4e10*/  @P1 BRA `(.L_x_112) ;  /* 0xfffffffc00401947 */ /* 0x001fea000383ffff */
.L_x_109:
[----:B------:R-:W-:Y:S05]  /*4e20*/  BSYNC B1 ;  /* 0x0000000000017941 */ /* 0x000fea0003800000 */
.L_x_108:
[----:B------:R-:W-:Y:S01]  /*4e30*/  LOP3.LUT P1, RZ, R9, 0xff, RZ, 0xc0, !PT ;  /* 0x000000ff09ff7812 */ /* 0x000fe2000782c0ff */
[----:B------:R-:W-:Y:S01]  /*4e40*/  IMAD.IADD R3, R10, 0x1, R3 ;  /* 0x000000010a037824 */ /* 0x000fe200078e0203 */
[----:B------:R-:W-:Y:S01]  /*4e50*/  IADD3 R16, P2, R16, UR22, RZ ;  /* 0x0000001610107c10 */ /* 0x000fe2000ff5e0ff */
[----:B------:R-:W-:Y:S01]  /*4e60*/  ULDC.64 UR6, c[0x0][0x650] ;  /* 0x0001940000067ab9 */ /* 0x000fe20000000a00 */
[----:B------:R-:W-:Y:S01]  /*4e70*/  BSSY B1, `(.L_x_113) ;  /* 0x000006d000017945 */ /* 0x000fe20003800000 */
[----:B------:R-:W-:Y:S01]  /*4e80*/  IMAD.MOV.U32 R21, RZ, RZ, -0x1 ;  /* 0xffffffffff157424 */ /* 0x000fe200078e00ff */
[----:B------:R-:W-:Y:S01]  /*4e90*/  ISETP.GT.U32.AND P0, PT, R3, 0x3, PT ;  /* 0x000000030300780c */ /* 0x000fe20003f04070 */
[----:B------:R-:W-:Y:S01]  /*4ea0*/  IMAD.MOV.U32 R7, RZ, RZ, -0x1 ;  /* 0xffffffffff077424 */ /* 0x000fe200078e00ff */
[----:B------:R-:W-:Y:S01]  /*4eb0*/  SHF.R.U32.HI R4, RZ, 0x2, R3 ;  /* 0x00000002ff047819 */ /* 0x000fe20000011603 */
[----:B------:R-:W-:Y:S01]  /*4ec0*/  IMAD.MOV.U32 R6, RZ, RZ, -0x1 ;  /* 0xffffffffff067424 */ /* 0x000fe200078e00ff */
[----:B------:R-:W-:-:S02]  /*4ed0*/  ISETP.LT.U32.AND P0, PT, R10, 0x4, P0 ;  /* 0x000000040a00780c */ /* 0x000fc40000701070 */
[----:B------:R-:W-:Y:S01]  /*4ee0*/  IADD3.X R17, R17, UR13, RZ, P2, !PT ;  /* 0x0000000d11117c10 */ /* 0x000fe200097fe4ff */
[----:B------:R-:W0:Y:S01]  /*4ef0*/  @P1 S2R R8, SR_CgaCtaId ;  /* 0x0000000000081919 */ /* 0x000e220000008800 */
[----:B------:R-:W-:Y:S02]  /*4f00*/  @P1 MOV R5, 0x400 ;  /* 0x0000040000051802 */ /* 0x000fe40000000f00 */
[----:B------:R-:W-:Y:S02]  /*4f10*/  ISETP.GE.U32.AND P2, PT, R16, UR6, PT ;  /* 0x0000000610007c0c */ /* 0x000fe4000bf46070 */
[----:B------:R-:W-:Y:S02]  /*4f20*/  LOP3.LUT R4, R4, 0x1, RZ, 0xc0, !PT ;  /* 0x0000000104047812 */ /* 0x000fe400078ec0ff */
[----:B------:R-:W-:Y:S02]  /*4f30*/  LOP3.LUT R3, R3, 0x3, RZ, 0xc0, !PT ;  /* 0x0000000303037812 */ /* 0x000fe400078ec0ff */
[----:B------:R-:W-:-:S02]  /*4f40*/  PRMT R9, RZ, 0x7610, R9 ;  /* 0x00007610ff097816 */ /* 0x000fc40000000009 */
[----:B0-----:R-:W-:-:S04]  /*4f50*/  @P1 LEA R5, R8, R5, 0x18 ;  /* 0x0000000508051211 */ /* 0x001fc800078ec0ff */
[----:B------:R0:W-:Y:S01]  /*4f60*/  @P1 SYNCS.ARRIVE.TRANS64.A1T0 RZ, [R5+URZ+0x58], RZ ;  /* 0x000058ff05ff19a7 */ /* 0x0001e2000810003f */
[----:B------:R-:W-:-:S04]  /*4f70*/  ISETP.NE.U32.AND P1, PT, R4, 0x1, PT ;  /* 0x000000010400780c */ /* 0x000fc80003f25070 */
[----:B------:R-:W-:Y:S02]  /*4f80*/  ISETP.GT.U32.AND P1, PT, R10, 0x3, !P1 ;  /* 0x000000030a00780c */ /* 0x000fe40004f24070 */
[----:B0-----:R-:W-:Y:S02]  /*4f90*/  SEL R5, RZ, 0x1, !P0 ;  /* 0x00000001ff057807 */ /* 0x001fe40004000000 */
[----:B------:R-:W-:Y:S02]  /*4fa0*/  ISETP.GE.U32.AND.EX P0, PT, R17, UR7, PT, P2 ;  /* 0x0000000711007c0c */ /* 0x000fe4000bf06120 */
[----:B------:R-:W-:-:S04]  /*4fb0*/  SEL R4, RZ, 0x1, !P1 ;  /* 0x00000001ff047807 */ /* 0x000fc80004800000 */
[----:B------:R-:W-:Y:S02]  /*4fc0*/  LOP3.LUT R0, R4, R0, R5, 0x96, !PT ;  /* 0x0000000004007212 */ /* 0x000fe400078e9605 */
[----:B------:R-:W-:-:S05]  /*4fd0*/  PRMT R4, RZ, 0x7610, R4 ;  /* 0x00007610ff047816 */ /* 0x000fca0000000004 */
[----:B------:R-:W-:Y:S05]  /*4fe0*/  @P0 BRA `(.L_x_114) ;  /* 0x0000000400540947 */ /* 0x000fea0003800000 */
[----:B------:R-:W0:Y:S01]  /*4ff0*/  S2R R15, SR_CTAID.X ;  /* 0x00000000000f7919 */ /* 0x000e220000002500 */
[----:B------:R-:W-:Y:S01]  /*5000*/  ULDC.64 UR6, c[0x0][0x628] ;  /* 0x00018a0000067ab9 */ /* 0x000fe20000000a00 */
[----:B------:R-:W-:Y:S01]  /*5010*/  ULDC UR8, c[0x0][0x630] ;  /* 0x00018c0000087ab9 */ /* 0x000fe20000000800 */
[----:B------:R-:W-:Y:S01]  /*5020*/  ISETP.NE.U32.AND P0, PT, RZ, UR6, PT ;  /* 0x00000006ff007c0c */ /* 0x000fe2000bf05070 */
[----:B------:R-:W1:Y:S01]  /*5030*/  S2R R20, SR_CTAID.Y ;  /* 0x0000000000147919 */ /* 0x000e620000002600 */
[----:B------:R-:W-:Y:S01]  /*5040*/  ULDC UR9, c[0x0][0x150] ;  /* 0x0000540000097ab9 */ /* 0x000fe20000000800 */
[----:B------:R-:W-:Y:S01]  /*5050*/  IMAD.MOV.U32 R4, RZ, RZ, R16 ;  /* 0x000000ffff047224 */ /* 0x000fe200078e0010 */
[----:B------:R-:W-:Y:S01]  /*5060*/  ISETP.NE.AND.EX P0, PT, RZ, UR7, PT, P0 ;  /* 0x00000007ff007c0c */ /* 0x000fe2000bf05300 */
[----:B------:R-:W-:Y:S01]  /*5070*/  IMAD.MOV.U32 R5, RZ, RZ, R17 ;  /* 0x000000ffff057224 */ /* 0x000fe200078e0011 */
[----:B0-----:R-:W-:-:S11]  /*5080*/  I2FP.F32.U32 R22, R15 ;  /* 0x0000000f00167245 */ /* 0x001fd60000201000 */
[----:B------:R-:W-:Y:S05]  /*5090*/  @!P0 BRA `(.L_x_115) ;  /* 0x0000000000288947 */ /* 0x000fea0003800000 */
[----:B------:R-:W-:Y:S02]  /*50a0*/  ULDC UR5, c[0x0][0x634] ;  /* 0x00018d0000057ab9 */ /* 0x000fe40000000800 */
[----:B------:R-:W-:-:S05]  /*50b0*/  IADD3 R5, P0, R16, UR5, RZ ;  /* 0x0000000510057c10 */ /* 0x000fca000ff1e0ff */
[----:B------:R-:W-:-:S04]  /*50c0*/  IMAD.X R21, RZ, RZ, R17, P0 ;  /* 0x000000ffff157224 */ /* 0x000fc800000e0611 */
[----:B------:R-:W-:-:S04]  /*50d0*/  IMAD.WIDE.U32 R6, R21, UR6, RZ ;  /* 0x0000000615067c25 */ /* 0x000fc8000f8e00ff */
[----:B------:R-:W-:-:S04]  /*50e0*/  IMAD.WIDE.U32 R6, P0, R5, UR7, R6 ;  /* 0x0000000705067c25 */ /* 0x000fc8000f800006 */
[----:B------:R-:W-:-:S04]  /*50f0*/  IMAD.WIDE.U32 R4, R5, UR6, RZ ;  /* 0x0000000605047c25 */ /* 0x000fc8000f8e00ff */
[----:B------:R-:W-:Y:S01]  /*5100*/  IMAD.MOV.U32 R4, RZ, RZ, R7 ;  /* 0x000000ffff047224 */ /* 0x000fe200078e0007 */
[----:B------:R-:W-:Y:S01]  /*5110*/  IADD3 RZ, P1, R5, R6, RZ ;  /* 0x0000000605ff7210 */ /* 0x000fe20007f3e0ff */
[----:B------:R-:W-:-:S04]  /*5120*/  IMAD.X R5, RZ, RZ, RZ, P0 ;  /* 0x000000ffff057224 */ /* 0x000fc800000e06ff */
[----:B------:R-:W-:-:S08]  /*5130*/  IMAD.WIDE.U32.X R4, R21, UR7, R4, P1 ;  /* 0x0000000715047c25 */ /* 0x000fd000088e0404 */
.L_x_115:
[--C-:B------:R-:W-:Y:S01]  /*5140*/  SHF.R.U64 R14, R4, UR8, R5.reuse ;  /* 0x00000008040e7c19 */ /* 0x100fe20008001205 */
[----:B------:R-:W-:Y:S01]  /*5150*/  FMUL R22, R22, UR9 ;  /* 0x0000000916167c20 */ /* 0x000fe20008400000 */
[----:B------:R-:W-:Y:S01]  /*5160*/  SHF.R.U32.HI R4, RZ, UR8, R5 ;  /* 0x00000008ff047c19 */ /* 0x000fe20008011605 */
[----:B------:R-:W0:Y:S01]  /*5170*/  LDC R6, c[0x0][0x144] ;  /* 0x00005100ff067b82 */ /* 0x000e220000000800 */
[----:B------:R-:W-:Y:S01]  /*5180*/  IADD3 R5, P0, RZ, -R14, RZ ;  /* 0x8000000eff057210 */ /* 0x000fe20007f1e0ff */
[----:B------:R-:W-:Y:S01]  /*5190*/  ULDC UR5, c[0x0][0x154] ;  /* 0x0000550000057ab9 */ /* 0x000fe20000000800 */
[----:B-1----:R-:W-:Y:S01]  /*51a0*/  I2FP.F32.U32 R7, R20 ;  /* 0x0000001400077245 */ /* 0x002fe20000201000 */
[----:B------:R-:W1:Y:S01]  /*51b0*/  F2I.U32.TRUNC.NTZ R22, R22 ;  /* 0x0000001600167305 */ /* 0x000e62000020f000 */
[----:B------:R-:W-:Y:S01]  /*51c0*/  ULDC.64 UR6, c[0x0][0x620] ;  /* 0x0001880000067ab9 */ /* 0x000fe20000000a00 */
[----:B------:R-:W-:Y:S01]  /*51d0*/  IMAD.X R4, RZ, RZ, ~R4, P0 ;  /* 0x000000ffff047224 */ /* 0x000fe200000e0e04 */
[----:B------:R-:W-:Y:S01]  /*51e0*/  ISETP.NE.AND P2, PT, R2, 0x1, PT ;  /* 0x000000010200780c */ /* 0x000fe20003f45270 */
[----:B------:R-:W-:Y:S01]  /*51f0*/  FMUL R23, R7, UR5 ;  /* 0x0000000507177c20 */ /* 0x000fe20008400000 */
[----:B------:R-:W2:Y:S01]  /*5200*/  LDC R25, c[0x0][0x148] ;  /* 0x00005200ff197b82 */ /* 0x000ea20000000800 */
[----:B------:R-:W-:Y:S01]  /*5210*/  IMAD R4, R4, UR6, RZ ;  /* 0x0000000604047c24 */ /* 0x000fe2000f8e02ff */
[----:B------:R-:W-:-:S03]  /*5220*/  ULDC UR5, c[0x0][0x618] ;  /* 0x0001860000057ab9 */ /* 0x000fc60000000800 */
[----:B------:R-:W3:Y:S01]  /*5230*/  F2I.U32.TRUNC.NTZ R23, R23 ;  /* 0x0000001700177305 */ /* 0x000ee2000020f000 */
[C---:B------:R-:W-:Y:S02]  /*5240*/  IMAD R7, R5.reuse, UR7, R4 ;  /* 0x0000000705077c24 */ /* 0x040fe4000f8e0204 */
[----:B------:R-:W-:Y:S01]  /*5250*/  IMAD.WIDE.U32 R4, R5, UR6, R16 ;  /* 0x0000000605047c25 */ /* 0x000fe2000f8e0010 */
[----:B------:R-:W-:Y:S02]  /*5260*/  ULDC.64 UR6, c[0x0][0x640] ;  /* 0x0001900000067ab9 */ /* 0x000fe40000000a00 */
[----:B------:R-:W-:Y:S01]  /*5270*/  ISETP.NE.U32.AND P0, PT, RZ, UR6, PT ;  /* 0x00000006ff007c0c */ /* 0x000fe2000bf05070 */
[----:B------:R-:W-:Y:S02]  /*5280*/  IMAD.IADD R5, R5, 0x1, R7 ;  /* 0x0000000105057824 */ /* 0x000fe400078e0207 */
[----:B-1----:R-:W-:Y:S01]  /*5290*/  IMAD.MOV R22, RZ, RZ, -R22 ;  /* 0x000000ffff167224 */ /* 0x002fe200078e0a16 */
[----:B------:R-:W-:-:S02]  /*52a0*/  ISETP.NE.AND.EX P0, PT, RZ, UR7, PT, P0 ;  /* 0x00000007ff007c0c */ /* 0x000fc4000bf05300 */
[----:B------:R-:W-:Y:S01]  /*52b0*/  SHF.R.U64 R21, R4, UR5, R5 ;  /* 0x0000000504157c19 */ /* 0x000fe20008001205 */
[----:B0-----:R-:W-:Y:S01]  /*52c0*/  IMAD R15, R6, R22, R15 ;  /* 0x00000016060f7224 */ /* 0x001fe200078e020f */
[----:B------:R-:W-:Y:S01]  /*52d0*/  SHF.R.U32.HI R4, RZ, UR5, R5 ;  /* 0x00000005ff047c19 */ /* 0x000fe20008011605 */
[----:B------:R-:W-:Y:S01]  /*52e0*/  ULDC UR5, c[0x0][0x608] ;  /* 0x0001820000057ab9 */ /* 0x000fe20000000800 */
[----:B---3--:R-:W-:Y:S02]  /*52f0*/  IMAD.MOV R6, RZ, RZ, -R23 ;  /* 0x000000ffff067224 */ /* 0x008fe400078e0a17 */
[--C-:B------:R-:W-:Y:S02]  /*5300*/  SHF.R.U64 R22, R21, UR5, R4.reuse ;  /* 0x0000000515167c19 */ /* 0x100fe40008001204 */
[----:B------:R-:W-:Y:S01]  /*5310*/  SHF.R.U32.HI R5, RZ, UR5, R4 ;  /* 0x00000005ff057c19 */ /* 0x000fe20008011604 */
[----:B------:R-:W-:Y:S01]  /*5320*/  ULDC UR5, c[0x0][0x658] ;  /* 0x0001960000057ab9 */ /* 0x000fe20000000800 */
[----:B--2---:R-:W-:-:S02]  /*5330*/  @P2 IMAD R15, R25, R6, R20 ;  /* 0x00000006190f2224 */ /* 0x004fc400078e0214 */
[--C-:B------:R-:W-:Y:S02]  /*5340*/  SHF.R.U64 R20, R22, UR5, R5.reuse ;  /* 0x0000000516147c19 */ /* 0x100fe40008001205 */
[----:B------:R-:W-:-:S03]  /*5350*/  SHF.R.U32.HI R23, RZ, UR5, R5 ;  /* 0x00000005ff177c19 */ /* 0x000fc60008011605 */
[----:B------:R-:W-:Y:S02]  /*5360*/  IMAD.MOV.U32 R6, RZ, RZ, R20 ;  /* 0x000000ffff067224 */ /* 0x000fe400078e0014 */
[----:B------:R-:W-:Y:S01]  /*5370*/  IMAD.MOV.U32 R5, RZ, RZ, R23 ;  /* 0x000000ffff057224 */ /* 0x000fe200078e0017 */
[----:B------:R-:W-:Y:S06]  /*5380*/  @!P0 BRA `(.L_x_116) ;  /* 0x00000000002c8947 */ /* 0x000fec0003800000 */
        /* <DEDUP_REMOVED lines=9> */
[----:B------:R-:W-:-:S04]  /*5420*/  IMAD.WIDE.U32.X R4, R23, UR7, R4, P1 ;  /* 0x0000000717047c25 */ /* 0x000fc800088e0404 */
[----:B------:R-:W-:-:S07]  /*5430*/  IMAD.MOV.U32 R6, RZ, RZ, R4 ;  /* 0x000000ffff067224 */ /* 0x000fce00078e0004 */
.L_x_116:
[----:B------:R-:W-:Y:S01]  /*5440*/  ULDC UR5, c[0x0][0x648] ;  /* 0x0001920000057ab9 */ /* 0x000fe20000000800 */
[----:B------:R-:W-:Y:S01]  /*5450*/  LOP3.LUT R4, R22, UR16, RZ, 0xc0, !PT ;  /* 0x0000001016047c12 */ /* 0x000fe2000f8ec0ff */
[----:B------:R-:W-:Y:S01]  /*5460*/  ULDC UR6, c[0x0][0x610] ;  /* 0x0001840000067ab9 */ /* 0x000fe20000000800 */
[----:B------:R-:W-:Y:S01]  /*5470*/  SHF.R.U64 R5, R6, UR5, R5 ;  /* 0x0000000506057c19 */ /* 0x000fe20008001205 */
[----:B------:R-:W-:Y:S01]  /*5480*/  ULDC UR5, c[0x0][0x638] ;  /* 0x00018e0000057ab9 */ /* 0x000fe20000000800 */
[----:B------:R-:W-:Y:S01]  /*5490*/  LOP3.LUT R21, R21, UR4, RZ, 0xc0, !PT ;  /* 0x0000000415157c12 */ /* 0x000fe2000f8ec0ff */
[----:B------:R-:W-:Y:S02]  /*54a0*/  IMAD.MOV.U32 R6, RZ, RZ, R14 ;  /* 0x000000ffff067224 */ /* 0x000fe400078e000e */
[----:B------:R-:W-:Y:S02]  /*54b0*/  IMAD.MOV R7, RZ, RZ, -R5 ;  /* 0x000000ffff077224 */ /* 0x000fe400078e0a05 */
[----:B------:R-:W-:-:S02]  /*54c0*/  IMAD R4, R5, UR17, R4 ;  /* 0x0000001105047c24 */ /* 0x000fc4000f8e0204 */
[----:B------:R-:W-:Y:S01]  /*54d0*/  IMAD R20, R7, UR5, R20 ;  /* 0x0000000507147c24 */ /* 0x000fe2000f8e0214 */
[----:B------:R-:W-:Y:S01]  /*54e0*/  ULDC UR5, c[0x0][0x600] ;  /* 0x0001800000057ab9 */ /* 0x000fe20000000800 */
[----:B------:R-:W-:Y:S02]  /*54f0*/  IMAD R15, R4, UR6, R15 ;  /* 0x00000006040f7c24 */ /* 0x000fe4000f8e020f */
[----:B------:R-:W-:Y:S02]  /*5500*/  IMAD R20, R20, UR5, R21 ;  /* 0x0000000514147c24 */ /* 0x000fe4000f8e0215 */
[----:B------:R-:W-:-:S03]  /*5510*/  IMAD.MOV.U32 R4, RZ, RZ, 0x1 ;  /* 0x00000001ff047424 */ /* 0x000fc600078e00ff */
[----:B------:R-:W-:Y:S02]  /*5520*/  SEL R7, R20, R15, !P2 ;  /* 0x0000000f14077207 */ /* 0x000fe40005000000 */
[----:B------:R-:W-:-:S07]  /*5530*/  SEL R21, R15, R20, !P2 ;  /* 0x000000140f157207 */ /* 0x000fce0005000000 */
.L_x_114:
[----:B------:R-:W-:Y:S05]  /*5540*/  BSYNC B1 ;  /* 0x0000000000017941 */ /* 0x000fea0003800000 */
.L_x_113:
[----:B------:R-:W-:-:S13]  /*5550*/  LOP3.LUT P0, RZ, R4, 0xff, RZ, 0xc0, !PT ;  /* 0x000000ff04ff7812 */ /* 0x000fda000780c0ff */
[----:B------:R-:W-:Y:S05]  /*5560*/  @P0 BRA `(.L_x_117) ;  /* 0xfffffff400340947 */ /* 0x000fea000383ffff */
[----:B------:R-:W-:Y:S05]  /*5570*/  BSYNC B0 ;  /* 0x0000000000007941 */ /* 0x000fea0003800000 */
.L_x_106:
[----:B------:R-:W-:-:S03]  /*5580*/  UMOV UR5, 0xffffffff ;  /* 0xffffffff00057882 */ /* 0x000fc60000000000 */
[----:B------:R-:W-:Y:S05]  /*5590*/  BRA.DIV UR5, `(.L_x_118) ;  /* 0x0000000605147947 */ /* 0x000fea000b800000 */
[----:B------:R-:W-:-:S13]  /*55a0*/  ELECT P6, URZ, PT ;  /* 0x00000000003f782f */ /* 0x000fda00038c0000 */
.L_x_132:
[----:B------:R-:W-:Y:S04]  /*55b0*/  BSSY B0, `(.L_x_119) ;  /* 0x000002b000007945 */ /* 0x000fe80003800000 */
[----:B------:R-:W-:Y:S05]  /*55c0*/  @!P6 BRA `(.L_x_120) ;  /* 0x0000000000a4e947 */ /* 0x000fea0003800000 */
[----:B------:R-:W-:-:S04]  /*55d0*/  LOP3.LUT R19, R19, 0x2, RZ, 0xfc, !PT ;  /* 0x0000000213137812 */ /* 0x000fc800078efcff */
[----:B------:R-:W-:-:S13]  /*55e0*/  ISETP.NE.AND P0, PT, R19, 0x3, PT ;  /* 0x000000031300780c */ /* 0x000fda0003f05270 */
[----:B------:R-:W-:Y:S05]  /*55f0*/  @!P0 BRA `(.L_x_121) ;  /* 0x0000000000048947 */ /* 0x000fea0003800000 */
[----:B------:R-:W-:Y:S01]  /*5600*/  BPT.TRAP 0x1 ;  /* 0x000000040000795c */ /* 0x000fe20000300000 */
.L_x_121:
[----:B------:R-:W0:Y:S01]  /*5610*/  S2R R5, SR_CgaCtaId ;  /* 0x0000000000057919 */ /* 0x000e220000008800 */
[----:B------:R-:W-:Y:S02]  /*5620*/  MOV R2, 0x400 ;  /* 0x0000040000027802 */ /* 0x000fe40000000f00 */
[----:B------:R-:W-:Y:S02]  /*5630*/  SHF.L.U32 R4, R0, 0x1f, RZ ;  /* 0x0000001f00047819 */ /* 0x000fe400000006ff */
[----:B0-----:R-:W-:-:S05]  /*5640*/  LEA R2, R5, R2, 0x18 ;  /* 0x0000000205027211 */ /* 0x001fca00078ec0ff */
[----:B------:R-:W-:-:S04]  /*5650*/  VIADD R2, R2, 0x20 ;  /* 0x0000002002027836 */ /* 0x000fc80000000000 */
[C---:B------:R-:W-:Y:S02]  /*5660*/  IMAD R7, R3.reuse, 0x8, R2 ;  /* 0x0000000803077824 */ /* 0x040fe400078e0202 */
[----:B------:R-:W-:Y:S02]  /*5670*/  VIADD R3, R3, 0x1 ;  /* 0x0000000103037836 */ /* 0x000fe40000000000 */
[----:B------:R-:W0:Y:S03]  /*5680*/  SYNCS.PHASECHK.TRANS64.TRYWAIT P0, [R7+URZ], R4 ;  /* 0x00000004070075a7 */ /* 0x000e26000800017f */
[----:B------:R-:W-:-:S04]  /*5690*/  ISETP.NE.AND P1, PT, R3, 0x4, PT ;  /* 0x000000040300780c */ /* 0x000fc80003f25270 */
[----:B------:R-:W-:Y:S02]  /*56a0*/  SEL R5, RZ, 0x1, P1 ;  /* 0x00000001ff057807 */ /* 0x000fe40000800000 */
[----:B------:R-:W-:Y:S02]  /*56b0*/  SEL R3, R3, RZ, P1 ;  /* 0x000000ff03037207 */ /* 0x000fe40000800000 */
[----:B------:R-:W-:-:S03]  /*56c0*/  LOP3.LUT R6, R0, R5, RZ, 0x3c, !PT ;  /* 0x0000000500067212 */ /* 0x000fc600078e3cff */
[----:B------:R-:W-:Y:S01]  /*56d0*/  IMAD R8, R3, 0x8, R2 ;  /* 0x0000000803087824 */ /* 0x000fe200078e0202 */
[----:B------:R-:W-:Y:S01]  /*56e0*/  SHF.L.U32 R5, R6, 0x1f, RZ ;  /* 0x0000001f06057819 */ /* 0x000fe200000006ff */
[----:B0-----:R-:W-:Y:S06]  /*56f0*/  @!P0 BRA `(.L_x_122) ;  /* 0x0000000000dc8947 */ /* 0x001fec0003800000 */
.L_x_133:
[----:B------:R-:W1:Y:S01]  /*5700*/  SYNCS.PHASECHK.TRANS64.TRYWAIT P0, [R8+URZ], R5 ;  /* 0x00000005080075a7 */ /* 0x000e62000800017f */
[----:B------:R-:W-:-:S05]  /*5710*/  VIADD R0, R3, 0x1 ;  /* 0x0000000103007836 */ /* 0x000fca0000000000 */
[----:B------:R-:W-:-:S04]  /*5720*/  ISETP.NE.AND P1, PT, R0, 0x4, PT ;  /* 0x000000040000780c */ /* 0x000fc80003f25270 */
[----:B------:R-:W-:Y:S02]  /*5730*/  SEL R3, RZ, 0x1, P1 ;  /* 0x00000001ff037807 */ /* 0x000fe40000800000 */
[----:B0-----:R-:W-:Y:S02]  /*5740*/  SEL R7, R0, RZ, P1 ;  /* 0x000000ff00077207 */ /* 0x001fe40000800000 */
[----:B------:R-:W-:-:S03]  /*5750*/  LOP3.LUT R9, R6, R3, RZ, 0x3c, !PT ;  /* 0x0000000306097212 */ /* 0x000fc600078e3cff */
[----:B------:R-:W-:Y:S01]  /*5760*/  IMAD R11, R7, 0x8, R2 ;  /* 0x00000008070b7824 */ /* 0x000fe200078e0202 */
[----:B------:R-:W-:Y:S01]  /*5770*/  SHF.L.U32 R6, R9, 0x1f, RZ ;  /* 0x0000001f09067819 */ /* 0x000fe200000006ff */
[----:B-1----:R-:W-:Y:S06]  /*5780*/  @!P0 BRA `(.L_x_123) ;  /* 0x0000000000cc8947 */ /* 0x002fec0003800000 */
.L_x_134:
[----:B------:R-:W1:Y:S01]  /*5790*/  SYNCS.PHASECHK.TRANS64.TRYWAIT P0, [R11+URZ], R6 ;  /* 0x000000060b0075a7 */ /* 0x000e62000800017f */
[----:B------:R-:W-:-:S05]  /*57a0*/  VIADD R0, R7, 0x1 ;  /* 0x0000000107007836 */ /* 0x000fca0000000000 */
[----:B------:R-:W-:-:S04]  /*57b0*/  ISETP.NE.AND P1, PT, R0, 0x4, PT ;  /* 0x000000040000780c */ /* 0x000fc80003f25270 */
[----:B------:R-:W-:Y:S02]  /*57c0*/  SEL R4, RZ, 0x1, P1 ;  /* 0x00000001ff047807 */ /* 0x000fe40000800000 */
[----:B------:R-:W-:Y:S02]  /*57d0*/  SEL R3, R0, RZ, P1 ;  /* 0x000000ff00037207 */ /* 0x000fe40000800000 */
[----:B------:R-:W-:Y:S01]  /*57e0*/  LOP3.LUT R0, R9, R4, RZ, 0x3c, !PT ;  /* 0x0000000409007212 */ /* 0x000fe200078e3cff */
[----:B-1----:R-:W-:Y:S06]  /*57f0*/  @!P0 BRA `(.L_x_124) ;  /* 0x0000000000c48947 */ /* 0x002fec0003800000 */
.L_x_135:
[----:B------:R-:W-:Y:S01]  /*5800*/  IMAD R3, R3, 0x8, R2 ;  /* 0x0000000803037824 */ /* 0x000fe200078e0202 */
[----:B------:R-:W-:-:S07]  /*5810*/  SHF.L.U32 R0, R0, 0x1f, RZ ;  /* 0x0000001f00007819 */ /* 0x000fce00000006ff */
.L_x_125:
[----:B--2---:R2:W3:Y:S02]  /*5820*/  SYNCS.PHASECHK.TRANS64.TRYWAIT P0, [R3+URZ], R0 ;  /* 0x00000000030075a7 */ /* 0x0044e4000800017f */
[----:B---3--:R-:W-:Y:S05]  /*5830*/  @!P0 NANOSLEEP.SYNCS 0x989680 ;  /* 0x009896800000895d */ /* 0x008fea0003900000 */
[----:B------:R-:W3:Y:S02]  /*5840*/  @!P0 SYNCS.PHASECHK.TRANS64 P0, [R3+URZ], R0 ;  /* 0x00000000030085a7 */ /* 0x000ee4000800007f */
[----:B---3--:R-:W-:Y:S05]  /*5850*/  @!P0 BRA `(.L_x_125) ;  /* 0xfffffffc00f08947 */ /* 0x008fea000383ffff */
.L_x_120:
[----:B------:R-:W-:Y:S05]  /*5860*/  BSYNC B0 ;  /* 0x0000000000007941 */ /* 0x000fea0003800000 */
.L_x_119:
[----:B------:R-:W-:Y:S05]  /*5870*/  EXIT ;  /* 0x000000000000794d */ /* 0x000fea0003800000 */
.L_x_21:
[----:B----4-:R4:W0:Y:S02]  /*5880*/  SYNCS.PHASECHK.TRANS64.TRYWAIT P1, [R3+URZ], R0 ;  /* 0x00000000030075a7 */ /* 0x010824000802017f */
[----:B0-----:R-:W-:Y:S05]  /*5890*/  @!P1 NANOSLEEP.SYNCS 0x989680 ;  /* 0x009896800000995d */ /* 0x001fea0003900000 */
[----:B------:R-:W0:Y:S02]  /*58a0*/  @!P1 SYNCS.PHASECHK.TRANS64 P1, [R3+URZ], R0 ;  /* 0x00000000030095a7 */ /* 0x000e24000802007f */
[----:B0-----:R-:W-:Y:S05]  /*58b0*/  @!P1 BRA `(.L_x_21) ;  /* 0xfffffffc00f09947 */ /* 0x001fea000383ffff */
[----:B------:R-:W-:Y:S05]  /*58c0*/  BRA `(.L_x_20) ;  /* 0xffffffb800f47947 */ /* 0x000fea000383ffff */
.L_x_26:
[----:B-1----:R1:W3:Y:S02]  /*58d0*/  SYNCS.PHASECHK.TRANS64.TRYWAIT P1, [R5+URZ], R4 ;  /* 0x00000004050075a7 */ /* 0x0022e4000802017f */
[----:B---3--:R-:W-:Y:S05]  /*58e0*/  @!P1 NANOSLEEP.SYNCS 0x989680 ;  /* 0x009896800000995d */ /* 0x008fea0003900000 */
[----:B------:R-:W3:Y:S02]  /*58f0*/  @!P1 SYNCS.PHASECHK.TRANS64 P1, [R5+URZ], R4 ;  /* 0x00000004050095a7 */ /* 0x000ee4000802007f */
[----:B---3--:R-:W-:Y:S05]  /*5900*/  @!P1 BRA `(.L_x_26) ;  /* 0xfffffffc00f09947 */ /* 0x008fea000383ffff */
[----:B------:R-:W-:Y:S05]  /*5910*/  BRA `(.L_x_25) ;  /* 0xffffffbc00e47947 */ /* 0x000fea000383ffff */
.L_x_107:
[----:B------:R-:W-:Y:S01]  /*5920*/  BSSY B1, `(.L_x_126) ;  /* 0x0000006000017945 */ /* 0x000fe20003800000 */
[----:B------:R-:W-:-:S07]  /*5930*/  IMAD.MOV.U32 R15, RZ, RZ, -0x1 ;  /* 0xffffffffff0f7424 */ /* 0x000fce00078e00ff */
[----:B------:R-:W-:Y:S05]  /*5940*/  WARPSYNC.COLLECTIVE R15, `(.L_x_127) ;  /* 0x000000000f0c7348 */ /* 0x000fea0003c00000 */
[----:B------:R-:W-:Y:S02]  /*5950*/  ELECT P6, UR62, PT ;  /* 0x00000000003e782f */ /* 0x000fe400038c0000 */
[----:B------:R-:W-:Y:S01]  /*5960*/  MOV R14, UR62 ;  /* 0x0000003e000e7c02 */ /* 0x000fe20008000f00 */
[----:B------:R-:W-:Y:S10]  /*5970*/  ENDCOLLECTIVE ;  /* 0x000000000000791b */ /* 0x000ff40003800000 */
.L_x_127:
[----:B------:R-:W-:Y:S05]  /*5980*/  BSYNC B1 ;  /* 0x0000000000017941 */ /* 0x000fea0003800000 */
.L_x_126:
[----:B------:R-:W-:Y:S05]  /*5990*/  BRA `(.L_x_128) ;  /* 0xfffffff000347947 */ /* 0x000fea000383ffff */
.L_x_110:
[----:B0-----:R0:W1:Y:S02]  /*59a0*/  SYNCS.PHASECHK.TRANS64.TRYWAIT P0, [R20+URZ+0x20], R7 ;  /* 0x00002007140075a7 */ /* 0x001064000800017f */
[----:B-1----:R-:W-:Y:S05]  /*59b0*/  @!P0 NANOSLEEP.SYNCS 0x989680 ;  /* 0x009896800000895d */ /* 0x002fea0003900000 */
[----:B------:R-:W1:Y:S02]  /*59c0*/  @!P0 SYNCS.PHASECHK.TRANS64 P0, [R20+URZ+0x20], R7 ;  /* 0x00002007140085a7 */ /* 0x000e64000800007f */
[----:B-1----:R-:W-:Y:S05]  /*59d0*/  @!P0 BRA `(.L_x_110) ;  /* 0xfffffffc00f08947 */ /* 0x002fea000383ffff */
[----:B------:R-:W-:Y:S05]  /*59e0*/  BRA `(.L_x_129) ;  /* 0xfffffff000747947 */ /* 0x000fea000383ffff */
.L_x_118:
[----:B------:R-:W-:Y:S01]  /*59f0*/  BSSY B0, `(.L_x_130) ;  /* 0x0000006000007945 */ /* 0x000fe20003800000 */
[----:B------:R-:W-:-:S07]  /*5a00*/  IMAD.MOV.U32 R15, RZ, RZ, -0x1 ;  /* 0xffffffffff0f7424 */ /* 0x000fce00078e00ff */
[----:B------:R-:W-:Y:S05]  /*5a10*/  WARPSYNC.COLLECTIVE R15, `(.L_x_131) ;  /* 0x000000000f0c7348 */ /* 0x000fea0003c00000 */
[----:B------:R-:W-:Y:S02]  /*5a20*/  ELECT P6, UR62, PT ;  /* 0x00000000003e782f */ /* 0x000fe400038c0000 */
[----:B------:R-:W-:Y:S01]  /*5a30*/  MOV R14, UR62 ;  /* 0x0000003e000e7c02 */ /* 0x000fe20008000f00 */
[----:B------:R-:W-:Y:S10]  /*5a40*/  ENDCOLLECTIVE ;  /* 0x000000000000791b */ /* 0x000ff40003800000 */
.L_x_131:
[----:B------:R-:W-:Y:S05]  /*5a50*/  BSYNC B0 ;  /* 0x0000000000007941 */ /* 0x000fea0003800000 */
.L_x_130:
[----:B------:R-:W-:Y:S05]  /*5a60*/  BRA `(.L_x_132) ;  /* 0xfffffff800d07947 */ /* 0x000fea000383ffff */
.L_x_122:
[----:B0-----:R0:W1:Y:S02]  /*5a70*/  SYNCS.PHASECHK.TRANS64.TRYWAIT P0, [R7+URZ], R4 ;  /* 0x00000004070075a7 */ /* 0x001064000800017f */
[----:B-1----:R-:W-:Y:S05]  /*5a80*/  @!P0 NANOSLEEP.SYNCS 0x989680 ;  /* 0x009896800000895d */ /* 0x002fea0003900000 */
[----:B------:R-:W1:Y:S02]  /*5a90*/  @!P0 SYNCS.PHASECHK.TRANS64 P0, [R7+URZ], R4 ;  /* 0x00000004070085a7 */ /* 0x000e64000800007f */
[----:B-1----:R-:W-:Y:S05]  /*5aa0*/  @!P0 BRA `(.L_x_122) ;  /* 0xfffffffc00f08947 */ /* 0x002fea000383ffff */
[----:B------:R-:W-:Y:S05]  /*5ab0*/  BRA `(.L_x_133) ;  /* 0xfffffffc00107947 */ /* 0x000fea000383ffff */
.L_x_123:
[----:B0-----:R0:W1:Y:S02]  /*5ac0*/  SYNCS.PHASECHK.TRANS64.TRYWAIT P0, [R8+URZ], R5 ;  /* 0x00000005080075a7 */ /* 0x001064000800017f */
[----:B-1----:R-:W-:Y:S05]  /*5ad0*/  @!P0 NANOSLEEP.SYNCS 0x989680 ;  /* 0x009896800000895d */ /* 0x002fea0003900000 */
[----:B------:R-:W1:Y:S02]  /*5ae0*/  @!P0 SYNCS.PHASECHK.TRANS64 P0, [R8+URZ], R5 ;  /* 0x00000005080085a7 */ /* 0x000e64000800007f */
[----:B-1----:R-:W-:Y:S05]  /*5af0*/  @!P0 BRA `(.L_x_123) ;  /* 0xfffffffc00f08947 */ /* 0x002fea000383ffff */
[----:B------:R-:W-:Y:S05]  /*5b00*/  BRA `(.L_x_134) ;  /* 0xfffffffc00207947 */ /* 0x000fea000383ffff */
.L_x_124:
[----:B-1----:R1:W2:Y:S02]  /*5b10*/  SYNCS.PHASECHK.TRANS64.TRYWAIT P0, [R11+URZ], R6 ;  /* 0x000000060b0075a7 */ /* 0x0022a4000800017f */
[----:B--2---:R-:W-:Y:S05]  /*5b20*/  @!P0 NANOSLEEP.SYNCS 0x989680 ;  /* 0x009896800000895d */ /* 0x004fea0003900000 */
[----:B------:R-:W2:Y:S02]  /*5b30*/  @!P0 SYNCS.PHASECHK.TRANS64 P0, [R11+URZ], R6 ;  /* 0x000000060b0085a7 */ /* 0x000ea4000800007f */
[----:B--2---:R-:W-:Y:S05]  /*5b40*/  @!P0 BRA `(.L_x_124) ;  /* 0xfffffffc00f08947 */ /* 0x004fea000383ffff */
[----:B------:R-:W-:Y:S05]  /*5b50*/  BRA `(.L_x_135) ;  /* 0xfffffffc00287947 */ /* 0x000fea000383ffff */
.L_x_136:
[----:B------:R-:W-:-:S00]  /*5b60*/  BRA `(.L_x_136) ;  /* 0xfffffffc00fc7947 */ /* 0x000fc0000383ffff */
[----:B------:R-:W-:-:S00]  /*5b70*/  NOP ;  /* 0x0000000000007918 */ /* 0x000fc00000000000 */
        /* <DEDUP_REMOVED lines=8> */
.L_x_137:


//--------------------- .nv.global.init           --------------------------
	.section	.nv.global.init,"aw",@progbits
.nv.global.init:
	.type		$str$22,@object
	.size		$str$22,($str$23 - $str$22)
$str$22:
        /*0000*/ 	.byte	0x6b, 0x5f, 0x74, 0x69, 0x6c, 0x65, 0x5f, 0x63, 0x6f, 0x75, 0x6e, 0x74, 0x20, 0x3e, 0x3d, 0x20
        /*0010*/ 	.byte	0x31, 0x00
	.type		$str$23,@object
	.size		$str$23,(__unnamed_1 - $str$23)
$str$23:
        /*0012*/ 	.byte	0x2f, 0x74, 0x6d, 0x70, 0x2f, 0x63, 0x75, 0x74, 0x6c, 0x61, 0x73, 0x73, 0x5f, 0x73, 0x77, 0x65
        /*0022*/ 	.byte	0x65, 0x70, 0x5f, 0x73, 0x72, 0x63, 0x2f, 0x69, 0x6e, 0x63, 0x6c, 0x75, 0x64, 0x65, 0x2f, 0x63
        /*0032*/ 	.byte	0x75, 0x74, 0x6c, 0x61, 0x73, 0x73, 0x2f, 0x67, 0x65, 0x6d, 0x6d, 0x2f, 0x63, 0x6f, 0x6c, 0x6c
        /*0042*/ 	.byte	0x65, 0x63, 0x74, 0x69, 0x76, 0x65, 0x2f, 0x73, 0x6d, 0x39, 0x30, 0x5f, 0x6d, 0x6d, 0x61, 0x5f
        /*0052*/ 	.byte	0x74, 0x6d, 0x61, 0x5f, 0x67, 0x6d, 0x6d, 0x61, 0x5f, 0x73, 0x73, 0x5f, 0x77, 0x61, 0x72, 0x70
        /*0062*/ 	.byte	0x73, 0x70, 0x65, 0x63, 0x69, 0x61, 0x6c, 0x69, 0x7a, 0x65, 0x64, 0x2e, 0x68, 0x70, 0x70, 0x00
	.type		__unnamed_1,@object
	.size		__unnamed_1,(.L_0 - __unnamed_1)
__unnamed_1:
        /*0072*/ 	.byte	0x76, 0x6f, 0x69, 0x64, 0x20, 0x63, 0x75, 0x74, 0x6c, 0x61, 0x73, 0x73, 0x3a, 0x3a, 0x67, 0x65
        /* <DEDUP_REMOVED lines=172> */
        /*0b42*/ 	.byte	0x3a, 0x69, 0x64, 0x65, 0x6e, 0x74, 0x69, 0x74, 0x79, 0x5d, 0x00
.L_0:


//--------------------- .nv.shared._ZN7cutlass13device_kernelINS_4gemm6kernel13GemmUniversalIN4cute5tupleIJiiiiEEENS1_10collective13CollectiveMmaINS1_34MainloopSm90TmaGmmaWarpSpecializedILi4ENS5_IJNS4_1CILi1EEENSA_ILi2EEESB_EEENS1_35KernelTmaWarpSpecializedCooperativeEEENS5_IJNSA_ILi128EEENSA_ILi64EEESG_EEEaNS5_IJlSB_lEEEaSJ_NS4_8TiledMMAINS4_8MMA_AtomIJNS4_4SM904GMMA26MMA_64x64x32_S32S8S8_SS_TNEEEENS4_6LayoutINS5_IJSC_SB_SB_EEENS5_IJSB_NSA_ILi0EEESS_EEEEENS5_IJNS4_10UnderscoreESV_SV_EEEEENS4_23SM90_TMA_LOAD_MULTICASTENS4_14ComposedLayoutINS4_7SwizzleILi3ELi4ELi3EEENS4_18smem_ptr_flag_bitsILi8EEENSQ_INS5_IJNSA_ILi8EEESG_EEENS5_IJSG_SB_EEEEEEEvNS4_8identityENS4_13SM90_TMA_LOADES18_vS19_EENS_8epilogue10collective6detail29Sm90TmaWarpSpecializedAdapterINS1D_15DefaultEpilogueIaSJ_SJ_NS1C_6thread17LinearCombinationIaLi1EiiLNS1H_9ScaleType4KindE0ELNS_15FloatRoundStyleE2EaEENS1_15EpilogueDefaultEEEEEvvEEEEvNT_6ParamsE --------------------------
	.section	.nv.shared._ZN7cutlass13device_kernelINS_4gemm6kernel13GemmUniversalIN4cute5tupleIJiiiiEEENS1_10collective13CollectiveMmaINS1_34MainloopSm90TmaGmmaWarpSpecializedILi4ENS5_IJNS4_1CILi1EEENSA_ILi2EEESB_EEENS1_35KernelTmaWarpSpecializedCooperativeEEENS5_IJNSA_ILi128EEENSA_ILi64EEESG_EEEaNS5_IJlSB_lEEEaSJ_NS4_8TiledMMAINS4_8MMA_AtomIJNS4_4SM904GMMA26MMA_64x64x32_S32S8S8_SS_TNEEEENS4_6LayoutINS5_IJSC_SB_SB_EEENS5_IJSB_NSA_ILi0EEESS_EEEEENS5_IJNS4_10UnderscoreESV_SV_EEEEENS4_23SM90_TMA_LOAD_MULTICASTENS4_14ComposedLayoutINS4_7SwizzleILi3ELi4ELi3EEENS4_18smem_ptr_flag_bitsILi8EEENSQ_INS5_IJNSA_ILi8EEESG_EEENS5_IJSG_SB_EEEEEEEvNS4_8identityENS4_13SM90_TMA_LOADES18_vS19_EENS_8epilogue10collective6detail29Sm90TmaWarpSpecializedAdapterINS1D_15DefaultEpilogueIaSJ_SJ_NS1C_6thread17LinearCombinationIaLi1EiiLNS1H_9ScaleType4KindE0ELNS_15FloatRoundStyleE2EaEENS1_15EpilogueDefaultEEEEEvvEEEEvNT_6ParamsE,"aw",@nobits
	.sectionflags	@""
	.align	16
	.zero		1024


//--------------------- .nv.shared.reserved.0     --------------------------
	.section	.nv.shared.reserved.0,"aw",@nobits
	.weak		__nv_reservedSMEM_offset_0_alias
	.size		__nv_reservedSMEM_offset_0_alias, 0, 0
	.other		__nv_reservedSMEM_offset_0_alias,@"STO_CUDA_RESERVED_SHARED STV_DEFAULT"
__nv_reservedSMEM_offset_0_alias:
	.zero		0


//--------------------- .nv.global                --------------------------
	.section	.nv.global,"aw",@nobits
.nv.global:
	.type		_ZN39_INTERNAL_d62fada9_4_k_cu_a1cba423_45074cute1_E,@object
	.size		_ZN39_INTERNAL_d62fada9_4_k_cu_a1cba423_45074cute1_E,(_ZN39_INTERNAL_d62fada9_4_k_cu_a1cba423_45074cuda3std3__45__cpo6cbeginE - _ZN39_INTERNAL_d62fada9_4_k_cu_a1cba423_45074cute1_E)
_ZN39_INTERNAL_d62fada9_4_k_cu_a1cba423_45074cute1_E:
	.zero		1
	.type		_ZN39_INTERNAL_d62fada9_4_k_cu_a1cba423_45074cuda3std3__45__cpo6cbeginE,@object
	.size		_ZN39_INTERNAL_d62fada9_4_k_cu_a1cba423_45074cuda3std3__45__cpo6cbeginE,(_ZN39_INTERNAL_d62fada9_4_k_cu_a1cba423_45074cuda3std3__48in_placeE - _ZN39_INTERNAL_d62fada9_4_k_cu_a1cba423_45074cuda3std3__45__cpo6cbeginE)
_ZN39_INTERNAL_d62fada9_4_k_cu_a1cba423_45074cuda3std3__45__cpo6cbeginE:
	.zero		1
	.type		_ZN39_INTERNAL_d62fada9_4_k_cu_a1cba423_45074cuda3std3__48in_placeE,@object
	.size		_ZN39_INTERNAL_d62fada9_4_k_cu_a1cba423_45074cuda3std3__48in_placeE,(_ZN39_INTERNAL_d62fada9_4_k_cu_a1cba423_45074cuda3std6ranges3__45__cpo9iter_moveE - _ZN39_INTERNAL_d62fada9_4_k_cu_a1cba423_45074cuda3std3__48in_placeE)
_ZN39_INTERNAL_d62fada9_4_k_cu_a1cba423_45074cuda3std3__48in_placeE:
	.zero		1
	.type		_ZN39_INTERNAL_d62fada9_4_k_cu_a1cba423_45074cuda3std6ranges3__45__cpo9iter_moveE,@object
	.size		_ZN39_INTERNAL_d62fada9_4_k_cu_a1cba423_45074cuda3std6ranges3__45__cpo9iter_moveE,(_ZN39_INTERNAL_d62fada9_4_k_cu_a1cba423_45074cuda3std3__45__cpo5beginE - _ZN39_INTERNAL_d62fada9_4_k_cu_a1cba423_45074cuda3std6ranges3__45__cpo9iter_moveE)
_ZN39_INTERNAL_d62fada9_4_k_cu_a1cba423_45074cuda3std6ranges3__45__cpo9iter_moveE:
	.zero		1
	.type		_ZN39_INTERNAL_d62fada9_4_k_cu_a1cba423_45074cuda3std3__45__cpo5beginE,@object
	.size		_ZN39_INTERNAL_d62fada9_4_k_cu_a1cba423_45074cuda3std3__45__cpo5beginE,(_ZN39_INTERNAL_d62fada9_4_k_cu_a1cba423_45074cuda3std3__441_GLOBAL__N__d62fada9_4_k_cu_a1cba423_45076ignoreE - _ZN39_INTERNAL_d62fada9_4_k_cu_a1cba423_45074cuda3std3__45__cpo5beginE)
_ZN39_INTERNAL_d62fada9_4_k_cu_a1cba423_45074cuda3std3__45__cpo5beginE:
	.zero		1
	.type		_ZN39_INTERNAL_d62fada9_4_k_cu_a1cba423_45074cuda3std3__441_GLOBAL__N__d62fada9_4_k_cu_a1cba423_45076ignoreE,@object
	.size		_ZN39_INTERNAL_d62fada9_4_k_cu_a1cba423_45074cuda3std3__441_GLOBAL__N__d62fada9_4_k_cu_a1cba423_45076ignoreE,(_ZN39_INTERNAL_d62fada9_4_k_cu_a1cba423_45074cute7productE - _ZN39_INTERNAL_d62fada9_4_k_cu_a1cba423_45074cuda3std3__441_GLOBAL__N__d62fada9_4_k_cu_a1cba423_45076ignoreE)
_ZN39_INTERNAL_d62fada9_4_k_cu_a1cba423_45074cuda3std3__441_GLOBAL__N__d62fada9_4_k_cu_a1cba423_45076ignoreE:
	.zero		1
	.type		_ZN39_INTERNAL_d62fada9_4_k_cu_a1cba423_45074cute7productE,@object
	.size		_ZN39_INTERNAL_d62fada9_4_k_cu_a1cba423_45074cute7productE,(_ZN39_INTERNAL_d62fada9_4_k_cu_a1cba423_45074cuda3std3__45__cpo3endE - _ZN39_INTERNAL_d62fada9_4_k_cu_a1cba423_45074cute7productE)
_ZN39_INTERNAL_d62fada9_4_k_cu_a1cba423_45074cute7productE:
	.zero		1
	.type		_ZN39_INTERNAL_d62fada9_4_k_cu_a1cba423_45074cuda3std3__45__cpo3endE,@object
	.size		_ZN39_INTERNAL_d62fada9_4_k_cu_a1cba423_45074cuda3std3__45__cpo3endE,(_ZN39_INTERNAL_d62fada9_4_k_cu_a1cba423_45074cuda3std3__419piecewise_constructE - _ZN39_INTERNAL_d62fada9_4_k_cu_a1cba423_45074cuda3std3__45__cpo3endE)
_ZN39_INTERNAL_d62fada9_4_k_cu_a1cba423_45074cuda3std3__45__cpo3endE:
	.zero		1
	.type		_ZN39_INTERNAL_d62fada9_4_k_cu_a1cba423_45074cuda3std3__419piecewise_constructE,@object
	.size		_ZN39_INTERNAL_d62fada9_4_k_cu_a1cba423_45074cuda3std3__419piecewise_constructE,(_ZN39_INTERNAL_d62fada9_4_k_cu_a1cba423_45074cuda3std3__45__cpo4cendE - _ZN39_INTERNAL_d62fada9_4_k_cu_a1cba423_45074cuda3std3__419piecewise_constructE)
_ZN39_INTERNAL_d62fada9_4_k_cu_a1cba423_45074cuda3std3__419piecewise_constructE:
	.zero		1
	.type		_ZN39_INTERNAL_d62fada9_4_k_cu_a1cba423_45074cuda3std3__45__cpo4cendE,@object
	.size		_ZN39_INTERNAL_d62fada9_4_k_cu_a1cba423_45074cuda3std3__45__cpo4cendE,(_ZN39_INTERNAL_d62fada9_4_k_cu_a1cba423_45074cuda3std6ranges3__45__cpo4swapE - _ZN39_INTERNAL_d62fada9_4_k_cu_a1cba423_45074cuda3std3__45__cpo4cendE)
_ZN39_INTERNAL_d62fada9_4_k_cu_a1cba423_45074cuda3std3__45__cpo4cendE:
	.zero		1
	.type		_ZN39_INTERNAL_d62fada9_4_k_cu_a1cba423_45074cuda3std6ranges3__45__cpo4swapE,@object
	.size		_ZN39_INTERNAL_d62fada9_4_k_cu_a1cba423_45074cuda3std6ranges3__45__cpo4swapE,(.L_8 - _ZN39_INTERNAL_d62fada9_4_k_cu_a1cba423_45074cuda3std6ranges3__45__cpo4swapE)
_ZN39_INTERNAL_d62fada9_4_k_cu_a1cba423_45074cuda3std6ranges3__45__cpo4swapE:
	.zero		1
.L_8:


//--------------------- .nv.constant0._ZN7cutlass13device_kernelINS_4gemm6kernel13GemmUniversalIN4cute5tupleIJiiiiEEENS1_10collective13CollectiveMmaINS1_34MainloopSm90TmaGmmaWarpSpecializedILi4ENS5_IJNS4_1CILi1EEENSA_ILi2EEESB_EEENS1_35KernelTmaWarpSpecializedCooperativeEEENS5_IJNSA_ILi128EEENSA_ILi64EEESG_EEEaNS5_IJlSB_lEEEaSJ_NS4_8TiledMMAINS4_8MMA_AtomIJNS4_4SM904GMMA26MMA_64x64x32_S32S8S8_SS_TNEEEENS4_6LayoutINS5_IJSC_SB_SB_EEENS5_IJSB_NSA_ILi0EEESS_EEEEENS5_IJNS4_10UnderscoreESV_SV_EEEEENS4_23SM90_TMA_LOAD_MULTICASTENS4_14ComposedLayoutINS4_7SwizzleILi3ELi4ELi3EEENS4_18smem_ptr_flag_bitsILi8EEENSQ_INS5_IJNSA_ILi8EEESG_EEENS5_IJSG_SB_EEEEEEEvNS4_8identityENS4_13SM90_TMA_LOADES18_vS19_EENS_8epilogue10collective6detail29Sm90TmaWarpSpecializedAdapterINS1D_15DefaultEpilogueIaSJ_SJ_NS1C_6thread17LinearCombinationIaLi1EiiLNS1H_9ScaleType4KindE0ELNS_15FloatRoundStyleE2EaEENS1_15EpilogueDefaultEEEEEvvEEEEvNT_6ParamsE --------------------------
	.section	.nv.constant0._ZN7cutlass13device_kernelINS_4gemm6kernel13GemmUniversalIN4cute5tupleIJiiiiEEENS1_10collective13CollectiveMmaINS1_34MainloopSm90TmaGmmaWarpSpecializedILi4ENS5_IJNS4_1CILi1EEENSA_ILi2EEESB_EEENS1_35KernelTmaWarpSpecializedCooperativeEEENS5_IJNSA_ILi128EEENSA_ILi64EEESG_EEEaNS5_IJlSB_lEEEaSJ_NS4_8TiledMMAINS4_8MMA_AtomIJNS4_4SM904GMMA26MMA_64x64x32_S32S8S8_SS_TNEEEENS4_6LayoutINS5_IJSC_SB_SB_EEENS5_IJSB_NSA_ILi0EEESS_EEEEENS5_IJNS4_10UnderscoreESV_SV_EEEEENS4_23SM90_TMA_LOAD_MULTICASTENS4_14ComposedLayoutINS4_7SwizzleILi3ELi4ELi3EEENS4_18smem_ptr_flag_bitsILi8EEENSQ_INS5_IJNSA_ILi8EEESG_EEENS5_IJSG_SB_EEEEEEEvNS4_8identityENS4_13SM90_TMA_LOADES18_vS19_EENS_8epilogue10collective6detail29Sm90TmaWarpSpecializedAdapterINS1D_15DefaultEpilogueIaSJ_SJ_NS1C_6thread17LinearCombinationIaLi1EiiLNS1H_9ScaleType4KindE0ELNS_15FloatRoundStyleE2EaEENS1_15EpilogueDefaultEEEEEvvEEEEvNT_6ParamsE,"a",@progbits
	.sectionflags	@""
	.align	4
.nv.constant0._ZN7cutlass13device_kernelINS_4gemm6kernel13GemmUniversalIN4cute5tupleIJiiiiEEENS1_10collective13CollectiveMmaINS1_34MainloopSm90TmaGmmaWarpSpecializedILi4ENS5_IJNS4_1CILi1EEENSA_ILi2EEESB_EEENS1_35KernelTmaWarpSpecializedCooperativeEEENS5_IJNSA_ILi128EEENSA_ILi64EEESG_EEEaNS5_IJlSB_lEEEaSJ_NS4_8TiledMMAINS4_8MMA_AtomIJNS4_4SM904GMMA26MMA_64x64x32_S32S8S8_SS_TNEEEENS4_6LayoutINS5_IJSC_SB_SB_EEENS5_IJSB_NSA_ILi0EEESS_EEEEENS5_IJNS4_10UnderscoreESV_SV_EEEEENS4_23SM90_TMA_LOAD_MULTICASTENS4_14ComposedLayoutINS4_7SwizzleILi3ELi4ELi3EEENS4_18smem_ptr_flag_bitsILi8EEENSQ_INS5_IJNSA_ILi8EEESG_EEENS5_IJSG_SB_EEEEEEEvNS4_8identityENS4_13SM90_TMA_LOADES18_vS19_EENS_8epilogue10collective6detail29Sm90TmaWarpSpecializedAdapterINS1D_15DefaultEpilogueIaSJ_SJ_NS1C_6thread17LinearCombinationIaLi1EiiLNS1H_9ScaleType4KindE0ELNS_15FloatRoundStyleE2EaEENS1_15EpilogueDefaultEEEEEvvEEEEvNT_6ParamsE:
	.zero		1664


//--------------------- SYMBOLS --------------------------

	.type		.nv.reservedSmem.offset0,@object
	.size		.nv.reservedSmem.offset0,0x4
	.type		__assertfail,@function
